	.target	sm_100a

	.elftype	@"ET_EXEC"


//--------------------- .note.nv.tkinfo           --------------------------
	.section	.note.nv.tkinfo,"",@"SHT_NOTE"
	.sectionflags	@"SHF_NOTE_NV_TKINFO"
	.tkinfo
        /*0018*/ 	.word	0x00000002
        /*0030*/ 	.string	""
        /*0030*/ 	.string	"ptxas"
        /*0030*/ 	.string	"Cuda compilation tools, release 13.0, V13.0.88"
        /*0030*/ 	.string	"Build cuda_13.0.r13.0/compiler.36424714_0"
        /*0030*/ 	.string	"-arch sm_100a -m 64 "



//--------------------- .note.nv.cuinfo           --------------------------
	.section	.note.nv.cuinfo,"",@"SHT_NOTE"
	.sectionflags	@"SHF_NOTE_NV_CUINFO"
        /*0018*/ 	.short	0x0002
        /*001a*/ 	.short	0x0064
        /*001c*/ 	.short	0x0082
	.zero		2


//--------------------- .nv.info                  --------------------------
	.section	.nv.info,"",@"SHT_CUDA_INFO"
	.align	4


	//----- nvinfo : EIATTR_REGCOUNT
	.align		4
        /*0000*/ 	.byte	0x04, 0x2f
        /*0002*/ 	.short	(.L_19 - .L_18)
	.align		4
.L_18:
        /*0004*/ 	.word	index@(_ZN7cutlass13device_kernelINS_4gemm6kernel13GemmUniversalIN4cute5tupleIJiiiiEEENS1_10collective13CollectiveMmaINS1_35MainloopSm100TmaUmmaWarpSpecializedILi2ELi2ELi4ENS5_IJNS4_1CILi1EEESB_SB_EEEEENS5_IJNSA_ILi64EEESE_SE_EEENS_12float_e4m3_tENS5_IJlSB_lEEESG_SH_NS4_8TiledMMAINS4_8MMA_AtomIJNS4_10MMA_TraitsINS4_19SM100_MMA_F8F6F4_SSEJSG_SG_fSE_SE_NS4_17integral_constantINS4_4UMMA5MajorELSO_0EEESP_NSM_INSN_7ScaleInELSQ_0EEESR_EEEEEENS4_6LayoutISC_NS5_IJNSA_ILi0EEESV_SV_EEEEENS5_IJNS4_10UnderscoreESY_SY_EEEEENS4_13SM90_TMA_LOADENS4_14ComposedLayoutINS4_7SwizzleILi2ELi4ELi3EEENS4_18smem_ptr_flag_bitsILi8EEENSU_INS5_IJNSA_ILi8EEESE_EEENS5_IJSE_SB_EEEEEEEvNS4_8identityES11_S1B_vS1C_EENS_8epilogue10collective18CollectiveEpilogueINS1E_23Sm100TmaWarpSpecializedILi1ELi1ELi32ELb0ELb0EEEJSF_NS5_IJNSU_ISE_SB_EES1J_EEESG_SH_SG_SH_NS1E_6fusion15FusionCallbacksIS1I_NS1L_17LinearCombinationISG_fSG_fLNS_15FloatRoundStyleE2EEESF_S1K_JEEENS4_5SM1004TMEM4LOAD26SM100_TMEM_LOAD_16dp32b32xES11_S1B_NS4_39AutoVectorizingCopyWithAssumedAlignmentILi128EEENS4_14SM90_TMA_STOREES1B_S1W_S1W_EEEvvEEEEvNT_6ParamsE)
        /*0008*/ 	.word	0x00000078


	//----- nvinfo : EIATTR_FRAME_SIZE
	.align		4
.L_19:
        /*000c*/ 	.byte	0x04, 0x11
        /*000e*/ 	.short	(.L_21 - .L_20)
	.align		4
.L_20:
        /*0010*/ 	.word	index@($__internal_2_$__cuda_sm10x_tcgen05_guardrail_trap_unallocated_columns_being_dealloced)
        /*0014*/ 	.word	0x00000000


	//----- nvinfo : EIATTR_FRAME_SIZE
	.align		4
.L_21:
        /*0018*/ 	.byte	0x04, 0x11
        /*001a*/ 	.short	(.L_23 - .L_22)
	.align		4
.L_22:
        /*001c*/ 	.word	index@($__internal_1_$__cuda_sm10x_tcgen05_guardrail_trap_phase_invalid_during_alloc)
        /*0020*/ 	.word	0x00000000


	//----- nvinfo : EIATTR_FRAME_SIZE
	.align		4
.L_23:
        /*0024*/ 	.byte	0x04, 0x11
        /*0026*/ 	.short	(.L_25 - .L_24)
	.align		4
.L_24:
        /*0028*/ 	.word	index@($__internal_0_$__cuda_sm10x_tcgen05_guardrail_trap_col_being_dealloced_not_returned_by_alloc)
        /*002c*/ 	.word	0x00000000


	//----- nvinfo : EIATTR_FRAME_SIZE
	.align		4
.L_25:
        /*0030*/ 	.byte	0x04, 0x11
        /*0032*/ 	.short	(.L_27 - .L_26)
	.align		4
.L_26:
        /*0034*/ 	.word	index@(_ZN7cutlass13device_kernelINS_4gemm6kernel13GemmUniversalIN4cute5tupleIJiiiiEEENS1_10collective13CollectiveMmaINS1_35MainloopSm100TmaUmmaWarpSpecializedILi2ELi2ELi4ENS5_IJNS4_1CILi1EEESB_SB_EEEEENS5_IJNSA_ILi64EEESE_SE_EEENS_12float_e4m3_tENS5_IJlSB_lEEESG_SH_NS4_8TiledMMAINS4_8MMA_AtomIJNS4_10MMA_TraitsINS4_19SM100_MMA_F8F6F4_SSEJSG_SG_fSE_SE_NS4_17integral_constantINS4_4UMMA5MajorELSO_0EEESP_NSM_INSN_7ScaleInELSQ_0EEESR_EEEEEENS4_6LayoutISC_NS5_IJNSA_ILi0EEESV_SV_EEEEENS5_IJNS4_10UnderscoreESY_SY_EEEEENS4_13SM90_TMA_LOADENS4_14ComposedLayoutINS4_7SwizzleILi2ELi4ELi3EEENS4_18smem_ptr_flag_bitsILi8EEENSU_INS5_IJNSA_ILi8EEESE_EEENS5_IJSE_SB_EEEEEEEvNS4_8identityES11_S1B_vS1C_EENS_8epilogue10collective18CollectiveEpilogueINS1E_23Sm100TmaWarpSpecializedILi1ELi1ELi32ELb0ELb0EEEJSF_NS5_IJNSU_ISE_SB_EES1J_EEESG_SH_SG_SH_NS1E_6fusion15FusionCallbacksIS1I_NS1L_17LinearCombinationISG_fSG_fLNS_15FloatRoundStyleE2EEESF_S1K_JEEENS4_5SM1004TMEM4LOAD26SM100_TMEM_LOAD_16dp32b32xES11_S1B_NS4_39AutoVectorizingCopyWithAssumedAlignmentILi128EEENS4_14SM90_TMA_STOREES1B_S1W_S1W_EEEvvEEEEvNT_6ParamsE)
        /*0038*/ 	.word	0x00000000


	//----- nvinfo : EIATTR_MIN_STACK_SIZE
	.align		4
.L_27:
        /*003c*/ 	.byte	0x04, 0x12
        /*003e*/ 	.short	(.L_29 - .L_28)
	.align		4
.L_28:
        /*0040*/ 	.word	index@(_ZN7cutlass13device_kernelINS_4gemm6kernel13GemmUniversalIN4cute5tupleIJiiiiEEENS1_10collective13CollectiveMmaINS1_35MainloopSm100TmaUmmaWarpSpecializedILi2ELi2ELi4ENS5_IJNS4_1CILi1EEESB_SB_EEEEENS5_IJNSA_ILi64EEESE_SE_EEENS_12float_e4m3_tENS5_IJlSB_lEEESG_SH_NS4_8TiledMMAINS4_8MMA_AtomIJNS4_10MMA_TraitsINS4_19SM100_MMA_F8F6F4_SSEJSG_SG_fSE_SE_NS4_17integral_constantINS4_4UMMA5MajorELSO_0EEESP_NSM_INSN_7ScaleInELSQ_0EEESR_EEEEEENS4_6LayoutISC_NS5_IJNSA_ILi0EEESV_SV_EEEEENS5_IJNS4_10UnderscoreESY_SY_EEEEENS4_13SM90_TMA_LOADENS4_14ComposedLayoutINS4_7SwizzleILi2ELi4ELi3EEENS4_18smem_ptr_flag_bitsILi8EEENSU_INS5_IJNSA_ILi8EEESE_EEENS5_IJSE_SB_EEEEEEEvNS4_8identityES11_S1B_vS1C_EENS_8epilogue10collective18CollectiveEpilogueINS1E_23Sm100TmaWarpSpecializedILi1ELi1ELi32ELb0ELb0EEEJSF_NS5_IJNSU_ISE_SB_EES1J_EEESG_SH_SG_SH_NS1E_6fusion15FusionCallbacksIS1I_NS1L_17LinearCombinationISG_fSG_fLNS_15FloatRoundStyleE2EEESF_S1K_JEEENS4_5SM1004TMEM4LOAD26SM100_TMEM_LOAD_16dp32b32xES11_S1B_NS4_39AutoVectorizingCopyWithAssumedAlignmentILi128EEENS4_14SM90_TMA_STOREES1B_S1W_S1W_EEEvvEEEEvNT_6ParamsE)
        /*0044*/ 	.word	0x00000000
.L_29:


//--------------------- .nv.compat                --------------------------
	.section	.nv.compat,"",@"SHT_CUDA_COMPAT_INFO"
	.align	4
        /*0000*/ 	.byte	0x02, 0x09, 0x01, 0x00, 0x02, 0x02, 0x02, 0x00, 0x02, 0x05, 0x05, 0x00, 0x03, 0x07, 0x01, 0x01
        /*0010*/ 	.byte	0x02, 0x03, 0x01, 0x00, 0x02, 0x06, 0x01, 0x00, 0x04, 0x0b, 0x08, 0x00, 0x09, 0x00, 0x00, 0x00
        /*0020*/ 	.byte	0x00, 0x00, 0x00, 0x00


//--------------------- .nv.info._ZN7cutlass13device_kernelINS_4gemm6kernel13GemmUniversalIN4cute5tupleIJiiiiEEENS1_10collective13CollectiveMmaINS1_35MainloopSm100TmaUmmaWarpSpecializedILi2ELi2ELi4ENS5_IJNS4_1CILi1EEESB_SB_EEEEENS5_IJNSA_ILi64EEESE_SE_EEENS_12float_e4m3_tENS5_IJlSB_lEEESG_SH_NS4_8TiledMMAINS4_8MMA_AtomIJNS4_10MMA_TraitsINS4_19SM100_MMA_F8F6F4_SSEJSG_SG_fSE_SE_NS4_17integral_constantINS4_4UMMA5MajorELSO_0EEESP_NSM_INSN_7ScaleInELSQ_0EEESR_EEEEEENS4_6LayoutISC_NS5_IJNSA_ILi0EEESV_SV_EEEEENS5_IJNS4_10UnderscoreESY_SY_EEEEENS4_13SM90_TMA_LOADENS4_14ComposedLayoutINS4_7SwizzleILi2ELi4ELi3EEENS4_18smem_ptr_flag_bitsILi8EEENSU_INS5_IJNSA_ILi8EEESE_EEENS5_IJSE_SB_EEEEEEEvNS4_8identityES11_S1B_vS1C_EENS_8epilogue10collective18CollectiveEpilogueINS1E_23Sm100TmaWarpSpecializedILi1ELi1ELi32ELb0ELb0EEEJSF_NS5_IJNSU_ISE_SB_EES1J_EEESG_SH_SG_SH_NS1E_6fusion15FusionCallbacksIS1I_NS1L_17LinearCombinationISG_fSG_fLNS_15FloatRoundStyleE2EEESF_S1K_JEEENS4_5SM1004TMEM4LOAD26SM100_TMEM_LOAD_16dp32b32xES11_S1B_NS4_39AutoVectorizingCopyWithAssumedAlignmentILi128EEENS4_14SM90_TMA_STOREES1B_S1W_S1W_EEEvvEEEEvNT_6ParamsE --------------------------
	.section	.nv.info._ZN7cutlass13device_kernelINS_4gemm6kernel13GemmUniversalIN4cute5tupleIJiiiiEEENS1_10collective13CollectiveMmaINS1_35MainloopSm100TmaUmmaWarpSpecializedILi2ELi2ELi4ENS5_IJNS4_1CILi1EEESB_SB_EEEEENS5_IJNSA_ILi64EEESE_SE_EEENS_12float_e4m3_tENS5_IJlSB_lEEESG_SH_NS4_8TiledMMAINS4_8MMA_AtomIJNS4_10MMA_TraitsINS4_19SM100_MMA_F8F6F4_SSEJSG_SG_fSE_SE_NS4_17integral_constantINS4_4UMMA5MajorELSO_0EEESP_NSM_INSN_7ScaleInELSQ_0EEESR_EEEEEENS4_6LayoutISC_NS5_IJNSA_ILi0EEESV_SV_EEEEENS5_IJNS4_10UnderscoreESY_SY_EEEEENS4_13SM90_TMA_LOADENS4_14ComposedLayoutINS4_7SwizzleILi2ELi4ELi3EEENS4_18smem_ptr_flag_bitsILi8EEENSU_INS5_IJNSA_ILi8EEESE_EEENS5_IJSE_SB_EEEEEEEvNS4_8identityES11_S1B_vS1C_EENS_8epilogue10collective18CollectiveEpilogueINS1E_23Sm100TmaWarpSpecializedILi1ELi1ELi32ELb0ELb0EEEJSF_NS5_IJNSU_ISE_SB_EES1J_EEESG_SH_SG_SH_NS1E_6fusion15FusionCallbacksIS1I_NS1L_17LinearCombinationISG_fSG_fLNS_15FloatRoundStyleE2EEESF_S1K_JEEENS4_5SM1004TMEM4LOAD26SM100_TMEM_LOAD_16dp32b32xES11_S1B_NS4_39AutoVectorizingCopyWithAssumedAlignmentILi128EEENS4_14SM90_TMA_STOREES1B_S1W_S1W_EEEvvEEEEvNT_6ParamsE,"",@"SHT_CUDA_INFO"
	.sectionflags	@""
	.align	4


	//----- nvinfo : EIATTR_CUDA_API_VERSION
	.align		4
        /*0000*/ 	.byte	0x04, 0x37
        /*0002*/ 	.short	(.L_31 - .L_30)
.L_30:
        /*0004*/ 	.word	0x00000082


	//----- nvinfo : EIATTR_KPARAM_INFO
	.align		4
.L_31:
        /*0008*/ 	.byte	0x04, 0x17
        /*000a*/ 	.short	(.L_33 - .L_32)
.L_32:
        /*000c*/ 	.word	0x00000000
        /*0010*/ 	.short	0x0000
        /*0012*/ 	.short	0x0000
        /*0014*/ 	.byte	0x00, 0xf0, 0x01, 0x20


	//----- nvinfo : EIATTR_AT_ENTRY_FRAGMENTS
	.align		4
.L_33:
        /*0018*/ 	.byte	0x04, 0x4f
        /*001a*/ 	.short	(.L_35 - .L_34)


	//   ....[0]....
.L_34:
        /*001c*/ 	.word	0x00000006


	//----- nvinfo : EIATTR_RESERVED_SMEM_USED
	.align		4
.L_35:
        /*0020*/ 	.byte	0x01, 0x41
	.zero		2


	//----- nvinfo : EIATTR_SPARSE_MMA_MASK
	.align		4
        /*0024*/ 	.byte	0x03, 0x50
        /*0026*/ 	.short	0x0000


	//----- nvinfo : EIATTR_TCGEN05_1CTA_USED
	.align		4
        /*0028*/ 	.byte	0x01, 0x51
	.zero		2


	//----- nvinfo : EIATTR_MAXREG_COUNT
	.align		4
        /*002c*/ 	.byte	0x03, 0x1b
        /*002e*/ 	.short	0x00ff


	//----- nvinfo : EIATTR_NUM_BARRIERS
	.align		4
        /*0030*/ 	.byte	0x02, 0x4c
        /*0032*/ 	.byte	0x07
	.zero		1


	//----- nvinfo : EIATTR_EXTERNS
	.align		4
        /*0034*/ 	.byte	0x04, 0x0f
        /*0036*/ 	.short	(.L_37 - .L_36)


	//   ....[0]....
	.align		4
.L_36:
        /*0038*/ 	.word	index@(__assertfail)


	//----- nvinfo : EIATTR_MERCURY_ISA_VERSION
	.align		4
.L_37:
        /*003c*/ 	.byte	0x03, 0x5f
        /*003e*/ 	.short	0x0101


	//----- nvinfo : EIATTR_INT_WARP_WIDE_INSTR_OFFSETS
	.align		4
        /*0040*/ 	.byte	0x04, 0x31
        /*0042*/ 	.short	(.L_39 - .L_38)


	//   ....[0]....
.L_38:
        /*0044*/ 	.word	0x00001d20


	//   ....[1]....
        /*0048*/ 	.word	0x000035d0


	//   ....[2]....
        /*004c*/ 	.word	0x000035f0


	//   ....[3]....
        /*0050*/ 	.word	0x00003620


	//   ....[4]....
        /*0054*/ 	.word	0x00004030


	//   ....[5]....
        /*0058*/ 	.word	0x00004120


	//----- nvinfo : EIATTR_COOP_GROUP_MASK_REGIDS
	.align		4
.L_39:
        /*005c*/ 	.byte	0x04, 0x29
        /*005e*/ 	.short	(.L_41 - .L_40)


	//   ....[0]....
.L_40:
        /*0060*/ 	.word	0xffffffff


	//   ....[1]....
        /*0064*/ 	.word	0xffffffff


	//   ....[2]....
        /*0068*/ 	.word	0xffffffff


	//   ....[3]....
        /*006c*/ 	.word	0xffffffff


	//   ....[4]....
        /*0070*/ 	.word	0xffffffff


	//   ....[5]....
        /*0074*/ 	.word	0xffffffff


	//   ....[6]....
        /*0078*/ 	.word	0xffffffff


	//   ....[7]....
        /*007c*/ 	.word	0xffffffff


	//   ....[8]....
        /*0080*/ 	.word	0xffffffff


	//   ....[9]....
        /*0084*/ 	.word	0xffffffff


	//   ....[10]....
        /*0088*/ 	.word	0xffffffff


	//   ....[11]....
        /*008c*/ 	.word	0xffffffff


	//   ....[12]....
        /*0090*/ 	.word	0xffffffff


	//----- nvinfo : EIATTR_COOP_GROUP_INSTR_OFFSETS
	.align		4
.L_41:
        /*0094*/ 	.byte	0x04, 0x28
        /*0096*/ 	.short	(.L_43 - .L_42)


	//   ....[0]....
.L_42:
        /*0098*/ 	.word	0x00000090


	//   ....[1]....
        /*009c*/ 	.word	0x000004d0


	//   ....[2]....
        /*00a0*/ 	.word	0x00000600


	//   ....[3]....
        /*00a4*/ 	.word	0x00000740


	//   ....[4]....
        /*00a8*/ 	.word	0x00000840


	//   ....[5]....
        /*00ac*/ 	.word	0x000009b0


	//   ....[6]....
        /*00b0*/ 	.word	0x00000b50


	//   ....[7]....
        /*00b4*/ 	.word	0x00001c00


	//   ....[8]....
        /*00b8*/ 	.word	0x000028c0


	//   ....[9]....
        /*00bc*/ 	.word	0x00002ad0


	//   ....[10]....
        /*00c0*/ 	.word	0x00002b00


	//   ....[11]....
        /*00c4*/ 	.word	0x000034b0


	//   ....[12]....
        /*00c8*/ 	.word	0x000036e0


	//----- nvinfo : EIATTR_VRC_CTA_INIT_COUNT
	.align		4
.L_43:
        /*00cc*/ 	.byte	0x02, 0x4a
        /*00ce*/ 	.byte	0x80
	.zero		1


	//----- nvinfo : EIATTR_SYSCALL_OFFSETS
	.align		4
        /*00d0*/ 	.byte	0x04, 0x46
        /*00d2*/ 	.short	(.L_45 - .L_44)


	//   ....[0]....
.L_44:
        /*00d4*/ 	.word	0x00004b40


	//   ....[1]....
        /*00d8*/ 	.word	0x00004c80


	//   ....[2]....
        /*00dc*/ 	.word	0x000053e0


	//----- nvinfo : EIATTR_MBARRIER_INSTR_OFFSETS
	.align		4
.L_45:
        /*00e0*/ 	.byte	0x04, 0x39
        /*00e2*/ 	.short	(.L_47 - .L_46)


	//   ....[0]....
.L_46:
        /*00e4*/ 	.word	0x000005b0
        /*00e8*/ 	.word	0x000000ff
        /*00ec*/ 	.word	0x00000000
        /*00f0*/ 	.short	0x0100
        /*00f2*/ 	.byte	0x05
	.zero		1


	//   ....[1]....
        /*00f4*/ 	.word	0x000005c0
        /*00f8*/ 	.word	0x000000ff
        /*00fc*/ 	.word	0x00000010
        /*0100*/ 	.short	0x0100
        /*0102*/ 	.byte	0x05
	.zero		1


	//   ....[2]....
        /*0104*/ 	.word	0x000005d0
        /*0108*/ 	.word	0x000000ff
        /*010c*/ 	.word	0x00000008
        /*0110*/ 	.short	0x0100
        /*0112*/ 	.byte	0x05
	.zero		1


	//   ....[3]....
        /*0114*/ 	.word	0x000005e0
        /*0118*/ 	.word	0x000000ff
        /*011c*/ 	.word	0x00000018
        /*0120*/ 	.short	0x0100
        /*0122*/ 	.byte	0x05
	.zero		1


	//   ....[4]....
        /*0124*/ 	.word	0x00000710
        /*0128*/ 	.word	0x000000ff
        /*012c*/ 	.word	0x00000020
        /*0130*/ 	.short	0x0100
        /*0132*/ 	.byte	0x06
	.zero		1


	//   ....[5]....
        /*0134*/ 	.word	0x00000720
        /*0138*/ 	.word	0x000000ff
        /*013c*/ 	.word	0x00000028
        /*0140*/ 	.short	0x0100
        /*0142*/ 	.byte	0x06
	.zero		1


	//   ....[6]....
        /*0144*/ 	.word	0x00000810
        /*0148*/ 	.word	0x000000ff
        /*014c*/ 	.word	0x00000030
        /*0150*/ 	.short	0x0100
        /*0152*/ 	.byte	0x05
	.zero		1


	//   ....[7]....
        /*0154*/ 	.word	0x00000820
        /*0158*/ 	.word	0x000000ff
        /*015c*/ 	.word	0x00000038
        /*0160*/ 	.short	0x0100
        /*0162*/ 	.byte	0x05
	.zero		1


	//   ....[8]....
        /*0164*/ 	.word	0x00000960
        /*0168*/ 	.word	0x000000ff
        /*016c*/ 	.word	0x00000040
        /*0170*/ 	.short	0x0100
        /*0172*/ 	.byte	0x05
	.zero		1


	//   ....[9]....
        /*0174*/ 	.word	0x00000970
        /*0178*/ 	.word	0x000000ff
        /*017c*/ 	.word	0x00000050
        /*0180*/ 	.short	0x0100
        /*0182*/ 	.byte	0x05
	.zero		1


	//   ....[10]....
        /*0184*/ 	.word	0x00000980
        /*0188*/ 	.word	0x000000ff
        /*018c*/ 	.word	0x00000048
        /*0190*/ 	.short	0x0100
        /*0192*/ 	.byte	0x05
	.zero		1


	//   ....[11]....
        /*0194*/ 	.word	0x00000990
        /*0198*/ 	.word	0x000000ff
        /*019c*/ 	.word	0x00000058
        /*01a0*/ 	.short	0x0100
        /*01a2*/ 	.byte	0x05
	.zero		1


	//   ....[12]....
        /*01a4*/ 	.word	0x00000ac0
        /*01a8*/ 	.word	0x000000ff
        /*01ac*/ 	.word	0x00000060
        /*01b0*/ 	.short	0x0100
        /*01b2*/ 	.byte	0x06
	.zero		1


	//   ....[13]....
        /*01b4*/ 	.word	0x00000ad0
        /*01b8*/ 	.word	0x000000ff
        /*01bc*/ 	.word	0x00000080
        /*01c0*/ 	.short	0x0100
        /*01c2*/ 	.byte	0x06
	.zero		1


	//   ....[14]....
        /*01c4*/ 	.word	0x00000ae0
        /*01c8*/ 	.word	0x000000ff
        /*01cc*/ 	.word	0x00000068
        /*01d0*/ 	.short	0x0100
        /*01d2*/ 	.byte	0x06
	.zero		1


	//   ....[15]....
        /*01d4*/ 	.word	0x00000af0
        /*01d8*/ 	.word	0x000000ff
        /*01dc*/ 	.word	0x00000088
        /*01e0*/ 	.short	0x0100
        /*01e2*/ 	.byte	0x06
	.zero		1


	//   ....[16]....
        /*01e4*/ 	.word	0x00000b00
        /*01e8*/ 	.word	0x000000ff
        /*01ec*/ 	.word	0x00000070
        /*01f0*/ 	.short	0x0100
        /*01f2*/ 	.byte	0x06
	.zero		1


	//   ....[17]....
        /*01f4*/ 	.word	0x00000b10
        /*01f8*/ 	.word	0x000000ff
        /*01fc*/ 	.word	0x00000090
        /*0200*/ 	.short	0x0100
        /*0202*/ 	.byte	0x06
	.zero		1


	//   ....[18]....
        /*0204*/ 	.word	0x00000b20
        /*0208*/ 	.word	0x000000ff
        /*020c*/ 	.word	0x00000078
        /*0210*/ 	.short	0x0100
        /*0212*/ 	.byte	0x06
	.zero		1


	//   ....[19]....
        /*0214*/ 	.word	0x00000b30
        /*0218*/ 	.word	0x000000ff
        /*021c*/ 	.word	0x00000098
        /*0220*/ 	.short	0x0100
        /*0222*/ 	.byte	0x06
	.zero		1


	//   ....[20]....
        /*0224*/ 	.word	0x00000c20
        /*0228*/ 	.word	0x000000ff
        /*022c*/ 	.word	0x000000a0
        /*0230*/ 	.short	0x0100
        /*0232*/ 	.byte	0x05
	.zero		1


	//   ....[21]....
        /*0234*/ 	.word	0x00000c30
        /*0238*/ 	.word	0x000000ff
        /*023c*/ 	.word	0x000000b0
        /*0240*/ 	.short	0x0100
        /*0242*/ 	.byte	0x05
	.zero		1


	//   ....[22]....
        /*0244*/ 	.word	0x00000c40
        /*0248*/ 	.word	0x000000ff
        /*024c*/ 	.word	0x000000a8
        /*0250*/ 	.short	0x0100
        /*0252*/ 	.byte	0x05
	.zero		1


	//   ....[23]....
        /*0254*/ 	.word	0x00000c50
        /*0258*/ 	.word	0x000000ff
        /*025c*/ 	.word	0x000000b8
        /*0260*/ 	.short	0x0100
        /*0262*/ 	.byte	0x05
	.zero		1


	//   ....[24]....
        /*0264*/ 	.word	0x00001520
        /*0268*/ 	.word	0x00000003
        /*026c*/ 	.word	0x000000b0
        /*0270*/ 	.short	0x010a
        /*0272*/ 	.byte	0xff
	.zero		1


	//   ....[25]....
        /*0274*/ 	.word	0x00001550
        /*0278*/ 	.word	0x00000003
        /*027c*/ 	.word	0x000000a0
        /*0280*/ 	.short	0x0101
        /*0282*/ 	.byte	0xff
	.zero		1


	//   ....[26]....
        /*0284*/ 	.word	0x00001620
        /*0288*/ 	.word	0x000000ff
        /*028c*/ 	.word	0x00000010
        /*0290*/ 	.short	0x010a
        /*0292*/ 	.byte	0x08
	.zero		1


	//   ....[27]....
        /*0294*/ 	.word	0x000016c0
        /*0298*/ 	.word	0x000000ff
        /*029c*/ 	.word	0x00000010
        /*02a0*/ 	.short	0x010a
        /*02a2*/ 	.byte	0x21
	.zero		1


	//   ....[28]....
        /*02a4*/ 	.word	0x00001820
        /*02a8*/ 	.word	0x000000ff
        /*02ac*/ 	.word	0x00000010
        /*02b0*/ 	.short	0x010a
        /*02b2*/ 	.byte	0x08
	.zero		1


	//   ....[29]....
        /*02b4*/ 	.word	0x00001910
        /*02b8*/ 	.word	0x000000ff
        /*02bc*/ 	.word	0x00000038
        /*02c0*/ 	.short	0x0101
        /*02c2*/ 	.byte	0x04
	.zero		1


	//   ....[30]....
        /*02c4*/ 	.word	0x00001930
        /*02c8*/ 	.word	0x000000ff
        /*02cc*/ 	.word	0x00000010
        /*02d0*/ 	.short	0x010a
        /*02d2*/ 	.byte	0x08
	.zero		1


	//   ....[31]....
        /*02d4*/ 	.word	0x000019b0
        /*02d8*/ 	.word	0x000000ff
        /*02dc*/ 	.word	0x00000010
        /*02e0*/ 	.short	0x010a
        /*02e2*/ 	.byte	0x11
	.zero		1


	//   ....[32]....
        /*02e4*/ 	.word	0x00001b10
        /*02e8*/ 	.word	0x000000ff
        /*02ec*/ 	.word	0x00000010
        /*02f0*/ 	.short	0x010a
        /*02f2*/ 	.byte	0x08
	.zero		1


	//   ....[33]....
        /*02f4*/ 	.word	0x00001c30
        /*02f8*/ 	.word	0x00000002
        /*02fc*/ 	.word	0x00000040
        /*0300*/ 	.short	0x010a
        /*0302*/ 	.byte	0xff
	.zero		1


	//   ....[34]....
        /*0304*/ 	.word	0x00001cf0
        /*0308*/ 	.word	0x00000002
        /*030c*/ 	.word	0x00000000
        /*0310*/ 	.short	0x0101
        /*0312*/ 	.byte	0xff
	.zero		1


	//   ....[35]....
        /*0314*/ 	.word	0x00002250
        /*0318*/ 	.word	0x000000ff
        /*031c*/ 	.word	0x00000000
        /*0320*/ 	.short	0x010a
        /*0322*/ 	.byte	0x04
	.zero		1


	//   ....[36]....
        /*0324*/ 	.word	0x000022f0
        /*0328*/ 	.word	0x00000000
        /*032c*/ 	.word	0x00000000
        /*0330*/ 	.short	0x010a
        /*0332*/ 	.byte	0xff
	.zero		1


	//   ....[37]....
        /*0334*/ 	.word	0x00002410
        /*0338*/ 	.word	0x00000000
        /*033c*/ 	.word	0x000000a0
        /*0340*/ 	.short	0x010a
        /*0342*/ 	.byte	0xff
	.zero		1


	//   ....[38]....
        /*0344*/ 	.word	0x00002470
        /*0348*/ 	.word	0x00000004
        /*034c*/ 	.word	0x00000000
        /*0350*/ 	.short	0x0101
        /*0352*/ 	.byte	0xff
	.zero		1


	//   ....[39]....
        /*0354*/ 	.word	0x00002490
        /*0358*/ 	.word	0x000000ff
        /*035c*/ 	.word	0x00000050
        /*0360*/ 	.short	0x010a
        /*0362*/ 	.byte	0x05
	.zero		1


	//   ....[40]....
        /*0364*/ 	.word	0x000025b0
        /*0368*/ 	.word	0x00000000
        /*036c*/ 	.word	0x00000040
        /*0370*/ 	.short	0x010a
        /*0372*/ 	.byte	0xff
	.zero		1


	//   ....[41]....
        /*0374*/ 	.word	0x000026c0
        /*0378*/ 	.word	0x00000000
        /*037c*/ 	.word	0x00000000
        /*0380*/ 	.short	0x0101
        /*0382*/ 	.byte	0xff
	.zero		1


	//   ....[42]....
        /*0384*/ 	.word	0x00002750
        /*0388*/ 	.word	0x000000ff
        /*038c*/ 	.word	0x00000050
        /*0390*/ 	.short	0x0106
        /*0392*/ 	.byte	0x05
	.zero		1


	//   ....[43]....
        /*0394*/ 	.word	0x00002770
        /*0398*/ 	.word	0x000000ff
        /*039c*/ 	.word	0x00000050
        /*03a0*/ 	.short	0x010a
        /*03a2*/ 	.byte	0x05
	.zero		1


	//   ....[44]....
        /*03a4*/ 	.word	0x00002800
        /*03a8*/ 	.word	0x000000ff
        /*03ac*/ 	.word	0x00000050
        /*03b0*/ 	.short	0x0106
        /*03b2*/ 	.byte	0x04
	.zero		1


	//   ....[45]....
        /*03b4*/ 	.word	0x00002840
        /*03b8*/ 	.word	0x00000000
        /*03bc*/ 	.word	0x00000050
        /*03c0*/ 	.short	0x010a
        /*03c2*/ 	.byte	0xff
	.zero		1


	//   ....[46]....
        /*03c4*/ 	.word	0x00002d40
        /*03c8*/ 	.word	0x00000000
        /*03cc*/ 	.word	0x00000040
        /*03d0*/ 	.short	0x010a
        /*03d2*/ 	.byte	0xff
	.zero		1


	//   ....[47]....
        /*03d4*/ 	.word	0x00002e40
        /*03d8*/ 	.word	0x00000003
        /*03dc*/ 	.word	0x00000000
        /*03e0*/ 	.short	0x0101
        /*03e2*/ 	.byte	0xff
	.zero		1


	//   ....[48]....
        /*03e4*/ 	.word	0x00002e50
        /*03e8*/ 	.word	0x000000ff
        /*03ec*/ 	.word	0x00000000
        /*03f0*/ 	.short	0x010a
        /*03f2*/ 	.byte	0x04
	.zero		1


	//   ....[49]....
        /*03f4*/ 	.word	0x00002ed0
        /*03f8*/ 	.word	0x000000ff
        /*03fc*/ 	.word	0x00000080
        /*0400*/ 	.short	0x010a
        /*0402*/ 	.byte	0x08
	.zero		1


	//   ....[50]....
        /*0404*/ 	.word	0x00002fb0
        /*0408*/ 	.word	0x000000ff
        /*040c*/ 	.word	0x00000000
        /*0410*/ 	.short	0x010a
        /*0412*/ 	.byte	0x07
	.zero		1


	//   ....[51]....
        /*0414*/ 	.word	0x000030f0
        /*0418*/ 	.word	0x000000ff
        /*041c*/ 	.word	0x00000000
        /*0420*/ 	.short	0x010a
        /*0422*/ 	.byte	0x04
	.zero		1


	//   ....[52]....
        /*0424*/ 	.word	0x000032e0
        /*0428*/ 	.word	0x000000ff
        /*042c*/ 	.word	0x00000000
        /*0430*/ 	.short	0x010a
        /*0432*/ 	.byte	0x05
	.zero		1


	//   ....[53]....
        /*0434*/ 	.word	0x00003370
        /*0438*/ 	.word	0x000000ff
        /*043c*/ 	.word	0x00000000
        /*0440*/ 	.short	0x010a
        /*0442*/ 	.byte	0x05
	.zero		1


	//   ....[54]....
        /*0444*/ 	.word	0x00003400
        /*0448*/ 	.word	0x000000ff
        /*044c*/ 	.word	0x00000000
        /*0450*/ 	.short	0x010a
        /*0452*/ 	.byte	0x05
	.zero		1


	//   ....[55]....
        /*0454*/ 	.word	0x00003490
        /*0458*/ 	.word	0x000000ff
        /*045c*/ 	.word	0x00000000
        /*0460*/ 	.short	0x010a
        /*0462*/ 	.byte	0x07
	.zero		1


	//   ....[56]....
        /*0464*/ 	.word	0x000038d0
        /*0468*/ 	.word	0x00000000
        /*046c*/ 	.word	0x00000040
        /*0470*/ 	.short	0x010a
        /*0472*/ 	.byte	0xff
	.zero		1


	//   ....[57]....
        /*0474*/ 	.word	0x000039c0
        /*0478*/ 	.word	0x00000000
        /*047c*/ 	.word	0x00000000
        /*0480*/ 	.short	0x0101
        /*0482*/ 	.byte	0xff
	.zero		1


	//   ....[58]....
        /*0484*/ 	.word	0x00003ce0
        /*0488*/ 	.word	0x000000ff
        /*048c*/ 	.word	0x00000038
        /*0490*/ 	.short	0x010a
        /*0492*/ 	.byte	0x06
	.zero		1


	//   ....[59]....
        /*0494*/ 	.word	0x00003e60
        /*0498*/ 	.word	0x000000ff
        /*049c*/ 	.word	0x00000028
        /*04a0*/ 	.short	0x010a
        /*04a2*/ 	.byte	0x06
	.zero		1


	//   ....[60]....
        /*04a4*/ 	.word	0x00004190
        /*04a8*/ 	.word	0x000000ff
        /*04ac*/ 	.word	0x00000020
        /*04b0*/ 	.short	0x010b
        /*04b2*/ 	.byte	0x06
	.zero		1


	//   ....[61]....
        /*04b4*/ 	.word	0x000041b0
        /*04b8*/ 	.word	0x000000ff
        /*04bc*/ 	.word	0x00000000
        /*04c0*/ 	.short	0x0101
        /*04c2*/ 	.byte	0x25
	.zero		1


	//   ....[62]....
        /*04c4*/ 	.word	0x000041f0
        /*04c8*/ 	.word	0x00000000
        /*04cc*/ 	.word	0x00000028
        /*04d0*/ 	.short	0x010a
        /*04d2*/ 	.byte	0xff
	.zero		1


	//   ....[63]....
        /*04d4*/ 	.word	0x00004550
        /*04d8*/ 	.word	0x00000000
        /*04dc*/ 	.word	0x00000040
        /*04e0*/ 	.short	0x010a
        /*04e2*/ 	.byte	0xff
	.zero		1


	//   ....[64]....
        /*04e4*/ 	.word	0x00004660
        /*04e8*/ 	.word	0x00000000
        /*04ec*/ 	.word	0x00000000
        /*04f0*/ 	.short	0x0101
        /*04f2*/ 	.byte	0xff
	.zero		1


	//   ....[65]....
        /*04f4*/ 	.word	0x00005010
        /*04f8*/ 	.word	0x000000ff
        /*04fc*/ 	.word	0x00000020
        /*0500*/ 	.short	0x010a
        /*0502*/ 	.byte	0x2b
	.zero		1


	//   ....[66]....
        /*0504*/ 	.word	0x00005030
        /*0508*/ 	.word	0x0000005c
        /*050c*/ 	.word	0x00000060
        /*0510*/ 	.short	0x010a
        /*0512*/ 	.byte	0xff
	.zero		1


	//   ....[67]....
        /*0514*/ 	.word	0x00005180
        /*0518*/ 	.word	0x000000ff
        /*051c*/ 	.word	0x00000020
        /*0520*/ 	.short	0x010a
        /*0522*/ 	.byte	0x2b
	.zero		1


	//   ....[68]....
        /*0524*/ 	.word	0x00005260
        /*0528*/ 	.word	0x000000ff
        /*052c*/ 	.word	0x00000000
        /*0530*/ 	.short	0x0101
        /*0532*/ 	.byte	0x04
	.zero		1


	//   ....[69]....
        /*0534*/ 	.word	0x000052c0
        /*0538*/ 	.word	0x0000005c
        /*053c*/ 	.word	0x00000060
        /*0540*/ 	.short	0x010a
        /*0542*/ 	.byte	0xff
	.zero		1


	//   ....[70]....
        /*0544*/ 	.word	0x00005690
        /*0548*/ 	.word	0x000000ff
        /*054c*/ 	.word	0x00000000
        /*0550*/ 	.short	0x0101
        /*0552*/ 	.byte	0x05
	.zero		1


	//   ....[71]....
        /*0554*/ 	.word	0x00005f20
        /*0558*/ 	.word	0x00000003
        /*055c*/ 	.word	0x000000b0
        /*0560*/ 	.short	0x010a
        /*0562*/ 	.byte	0xff
	.zero		1


	//   ....[72]....
        /*0564*/ 	.word	0x00005f80
        /*0568*/ 	.word	0x00000002
        /*056c*/ 	.word	0x00000010
        /*0570*/ 	.short	0x010a
        /*0572*/ 	.byte	0xff
	.zero		1


	//   ....[73]....
        /*0574*/ 	.word	0x00005fe0
        /*0578*/ 	.word	0x00000002
        /*057c*/ 	.word	0x00000010
        /*0580*/ 	.short	0x010a
        /*0582*/ 	.byte	0xff
	.zero		1


	//   ....[74]....
        /*0584*/ 	.word	0x00006030
        /*0588*/ 	.word	0x00000002
        /*058c*/ 	.word	0x00000040
        /*0590*/ 	.short	0x010a
        /*0592*/ 	.byte	0xff
	.zero		1


	//   ....[75]....
        /*0594*/ 	.word	0x00006090
        /*0598*/ 	.word	0x00000000
        /*059c*/ 	.word	0x00000000
        /*05a0*/ 	.short	0x010a
        /*05a2*/ 	.byte	0xff
	.zero		1


	//   ....[76]....
        /*05a4*/ 	.word	0x000060e0
        /*05a8*/ 	.word	0x00000000
        /*05ac*/ 	.word	0x000000a0
        /*05b0*/ 	.short	0x010a
        /*05b2*/ 	.byte	0xff
	.zero		1


	//   ....[77]....
        /*05b4*/ 	.word	0x00006140
        /*05b8*/ 	.word	0x00000000
        /*05bc*/ 	.word	0x00000050
        /*05c0*/ 	.short	0x010a
        /*05c2*/ 	.byte	0xff
	.zero		1


	//   ....[78]....
        /*05c4*/ 	.word	0x00006190
        /*05c8*/ 	.word	0x00000000
        /*05cc*/ 	.word	0x00000040
        /*05d0*/ 	.short	0x010a
        /*05d2*/ 	.byte	0xff
	.zero		1


	//   ....[79]....
        /*05d4*/ 	.word	0x000061f0
        /*05d8*/ 	.word	0x00000000
        /*05dc*/ 	.word	0x00000050
        /*05e0*/ 	.short	0x010a
        /*05e2*/ 	.byte	0xff
	.zero		1


	//   ....[80]....
        /*05e4*/ 	.word	0x00006240
        /*05e8*/ 	.word	0x00000000
        /*05ec*/ 	.word	0x00000040
        /*05f0*/ 	.short	0x010a
        /*05f2*/ 	.byte	0xff
	.zero		1


	//   ....[81]....
        /*05f4*/ 	.word	0x000062a0
        /*05f8*/ 	.word	0x00000003
        /*05fc*/ 	.word	0x00000080
        /*0600*/ 	.short	0x010a
        /*0602*/ 	.byte	0xff
	.zero		1


	//   ....[82]....
        /*0604*/ 	.word	0x00006300
        /*0608*/ 	.word	0x00000000
        /*060c*/ 	.word	0x00000000
        /*0610*/ 	.short	0x010a
        /*0612*/ 	.byte	0xff
	.zero		1


	//   ....[83]....
        /*0614*/ 	.word	0x00006360
        /*0618*/ 	.word	0x00000000
        /*061c*/ 	.word	0x00000000
        /*0620*/ 	.short	0x010a
        /*0622*/ 	.byte	0xff
	.zero		1


	//   ....[84]....
        /*0624*/ 	.word	0x000063c0
        /*0628*/ 	.word	0x00000000
        /*062c*/ 	.word	0x00000000
        /*0630*/ 	.short	0x010a
        /*0632*/ 	.byte	0xff
	.zero		1


	//   ....[85]....
        /*0634*/ 	.word	0x00006420
        /*0638*/ 	.word	0x00000000
        /*063c*/ 	.word	0x00000000
        /*0640*/ 	.short	0x010a
        /*0642*/ 	.byte	0xff
	.zero		1


	//   ....[86]....
        /*0644*/ 	.word	0x00006480
        /*0648*/ 	.word	0x00000000
        /*064c*/ 	.word	0x00000000
        /*0650*/ 	.short	0x010a
        /*0652*/ 	.byte	0xff
	.zero		1


	//   ....[87]....
        /*0654*/ 	.word	0x000064d0
        /*0658*/ 	.word	0x00000000
        /*065c*/ 	.word	0x00000040
        /*0660*/ 	.short	0x010a
        /*0662*/ 	.byte	0xff
	.zero		1


	//   ....[88]....
        /*0664*/ 	.word	0x00006530
        /*0668*/ 	.word	0x00000000
        /*066c*/ 	.word	0x00000038
        /*0670*/ 	.short	0x010a
        /*0672*/ 	.byte	0xff
	.zero		1


	//   ....[89]....
        /*0674*/ 	.word	0x00006590
        /*0678*/ 	.word	0x00000003
        /*067c*/ 	.word	0x00000028
        /*0680*/ 	.short	0x010a
        /*0682*/ 	.byte	0xff
	.zero		1


	//   ....[90]....
        /*0684*/ 	.word	0x000065e0
        /*0688*/ 	.word	0x00000000
        /*068c*/ 	.word	0x00000040
        /*0690*/ 	.short	0x010a
        /*0692*/ 	.byte	0xff
	.zero		1


	//   ....[91]....
        /*0694*/ 	.word	0x00006640
        /*0698*/ 	.word	0x00000000
        /*069c*/ 	.word	0x00000020
        /*06a0*/ 	.short	0x010a
        /*06a2*/ 	.byte	0xff
	.zero		1


	//   ....[92]....
        /*06a4*/ 	.word	0x00006690
        /*06a8*/ 	.word	0x0000005c
        /*06ac*/ 	.word	0x00000060
        /*06b0*/ 	.short	0x010a
        /*06b2*/ 	.byte	0xff
	.zero		1


	//----- nvinfo : EIATTR_NUM_MBARRIERS
	.align		4
.L_47:
        /*06b4*/ 	.byte	0x03, 0x38
        /*06b6*/ 	.short	0x0018


	//----- nvinfo : EIATTR_EXIT_INSTR_OFFSETS
	.align		4
        /*06b8*/ 	.byte	0x04, 0x1c
        /*06ba*/ 	.short	(.L_49 - .L_48)


	//   ....[0]....
.L_48:
        /*06bc*/ 	.word	0x00002320


	//   ....[1]....
        /*06c0*/ 	.word	0x00002810


	//   ....[2]....
        /*06c4*/ 	.word	0x00002870


	//   ....[3]....
        /*06c8*/ 	.word	0x000036f0


	//   ....[4]....
        /*06cc*/ 	.word	0x00004220


	//   ....[5]....
        /*06d0*/ 	.word	0x00004260


	//   ....[6]....
        /*06d4*/ 	.word	0x00005f10


	//----- nvinfo : EIATTR_MAX_THREADS
	.align		4
.L_49:
        /*06d8*/ 	.byte	0x04, 0x05
        /*06da*/ 	.short	(.L_51 - .L_50)
.L_50:
        /*06dc*/ 	.word	0x00000100
        /*06e0*/ 	.word	0x00000001
        /*06e4*/ 	.word	0x00000001


	//----- nvinfo : EIATTR_CRS_STACK_SIZE
	.align		4
.L_51:
        /*06e8*/ 	.byte	0x04, 0x1e
        /*06ea*/ 	.short	(.L_53 - .L_52)
.L_52:
        /*06ec*/ 	.word	0x00000000


	//----- nvinfo : EIATTR_CBANK_PARAM_SIZE
	.align		4
.L_53:
        /*06f0*/ 	.byte	0x03, 0x19
        /*06f2*/ 	.short	0x0800


	//----- nvinfo : EIATTR_PARAM_CBANK
	.align		4
        /*06f4*/ 	.byte	0x04, 0x0a
        /*06f6*/ 	.short	(.L_55 - .L_54)
	.align		4
.L_54:
        /*06f8*/ 	.word	index@(.nv.constant0._ZN7cutlass13device_kernelINS_4gemm6kernel13GemmUniversalIN4cute5tupleIJiiiiEEENS1_10collective13CollectiveMmaINS1_35MainloopSm100TmaUmmaWarpSpecializedILi2ELi2ELi4ENS5_IJNS4_1CILi1EEESB_SB_EEEEENS5_IJNSA_ILi64EEESE_SE_EEENS_12float_e4m3_tENS5_IJlSB_lEEESG_SH_NS4_8TiledMMAINS4_8MMA_AtomIJNS4_10MMA_TraitsINS4_19SM100_MMA_F8F6F4_SSEJSG_SG_fSE_SE_NS4_17integral_constantINS4_4UMMA5MajorELSO_0EEESP_NSM_INSN_7ScaleInELSQ_0EEESR_EEEEEENS4_6LayoutISC_NS5_IJNSA_ILi0EEESV_SV_EEEEENS5_IJNS4_10UnderscoreESY_SY_EEEEENS4_13SM90_TMA_LOADENS4_14ComposedLayoutINS4_7SwizzleILi2ELi4ELi3EEENS4_18smem_ptr_flag_bitsILi8EEENSU_INS5_IJNSA_ILi8EEESE_EEENS5_IJSE_SB_EEEEEEEvNS4_8identityES11_S1B_vS1C_EENS_8epilogue10collective18CollectiveEpilogueINS1E_23Sm100TmaWarpSpecializedILi1ELi1ELi32ELb0ELb0EEEJSF_NS5_IJNSU_ISE_SB_EES1J_EEESG_SH_SG_SH_NS1E_6fusion15FusionCallbacksIS1I_NS1L_17LinearCombinationISG_fSG_fLNS_15FloatRoundStyleE2EEESF_S1K_JEEENS4_5SM1004TMEM4LOAD26SM100_TMEM_LOAD_16dp32b32xES11_S1B_NS4_39AutoVectorizingCopyWithAssumedAlignmentILi128EEENS4_14SM90_TMA_STOREES1B_S1W_S1W_EEEvvEEEEvNT_6ParamsE)
        /*06fc*/ 	.short	0x0380
        /*06fe*/ 	.short	0x0800


	//----- nvinfo : EIATTR_SW_WAR
	.align		4
.L_55:
        /*0700*/ 	.byte	0x04, 0x36
        /*0702*/ 	.short	(.L_57 - .L_56)
.L_56:
        /*0704*/ 	.word	0x00000008
.L_57:


//--------------------- .nv.callgraph             --------------------------
	.section	.nv.callgraph,"",@"SHT_CUDA_CALLGRAPH"
	.align	4
	.sectionentsize	8
	.align		4
        /*0000*/ 	.word	0x00000000
	.align		4
        /*0004*/ 	.word	0xffffffff
	.align		4
        /*0008*/ 	.word	index@(_ZN7cutlass13device_kernelINS_4gemm6kernel13GemmUniversalIN4cute5tupleIJiiiiEEENS1_10collective13CollectiveMmaINS1_35MainloopSm100TmaUmmaWarpSpecializedILi2ELi2ELi4ENS5_IJNS4_1CILi1EEESB_SB_EEEEENS5_IJNSA_ILi64EEESE_SE_EEENS_12float_e4m3_tENS5_IJlSB_lEEESG_SH_NS4_8TiledMMAINS4_8MMA_AtomIJNS4_10MMA_TraitsINS4_19SM100_MMA_F8F6F4_SSEJSG_SG_fSE_SE_NS4_17integral_constantINS4_4UMMA5MajorELSO_0EEESP_NSM_INSN_7ScaleInELSQ_0EEESR_EEEEEENS4_6LayoutISC_NS5_IJNSA_ILi0EEESV_SV_EEEEENS5_IJNS4_10UnderscoreESY_SY_EEEEENS4_13SM90_TMA_LOADENS4_14ComposedLayoutINS4_7SwizzleILi2ELi4ELi3EEENS4_18smem_ptr_flag_bitsILi8EEENSU_INS5_IJNSA_ILi8EEESE_EEENS5_IJSE_SB_EEEEEEEvNS4_8identityES11_S1B_vS1C_EENS_8epilogue10collective18CollectiveEpilogueINS1E_23Sm100TmaWarpSpecializedILi1ELi1ELi32ELb0ELb0EEEJSF_NS5_IJNSU_ISE_SB_EES1J_EEESG_SH_SG_SH_NS1E_6fusion15FusionCallbacksIS1I_NS1L_17LinearCombinationISG_fSG_fLNS_15FloatRoundStyleE2EEESF_S1K_JEEENS4_5SM1004TMEM4LOAD26SM100_TMEM_LOAD_16dp32b32xES11_S1B_NS4_39AutoVectorizingCopyWithAssumedAlignmentILi128EEENS4_14SM90_TMA_STOREES1B_S1W_S1W_EEEvvEEEEvNT_6ParamsE)
	.align		4
        /*000c*/ 	.word	index@(__assertfail)
	.align		4
        /*0010*/ 	.word	0x00000000
	.align		4
        /*0014*/ 	.word	0xfffffffe
	.align		4
        /*0018*/ 	.word	0x00000000
	.align		4
        /*001c*/ 	.word	0xfffffffd
	.align		4
        /*0020*/ 	.word	0x00000000
	.align		4
        /*0024*/ 	.word	0xfffffffc


//--------------------- .nv.constant4             --------------------------
	.section	.nv.constant4,"a",@progbits
	.align	8
	.align		8
.nv.constant4:
        /*0000*/ 	.dword	__assertfail
	.align		8
        /*0008*/ 	.dword	__unnamed_1
	.align		8
        /*0010*/ 	.dword	__unnamed_2
	.align		8
        /*0018*/ 	.dword	_ZN40_INTERNAL_fca51985_4_k_cu_c4945011_273084cuda3std3__45__cpo5beginE
	.align		8
        /*0020*/ 	.dword	_ZN40_INTERNAL_fca51985_4_k_cu_c4945011_273084cuda3std3__45__cpo3endE
	.align		8
        /*0028*/ 	.dword	_ZN40_INTERNAL_fca51985_4_k_cu_c4945011_273084cuda3std3__45__cpo6cbeginE
	.align		8
        /*0030*/ 	.dword	_ZN40_INTERNAL_fca51985_4_k_cu_c4945011_273084cuda3std3__45__cpo4cendE
	.align		8
        /*0038*/ 	.dword	_ZN40_INTERNAL_fca51985_4_k_cu_c4945011_273084cuda3std3__442_GLOBAL__N__fca51985_4_k_cu_c4945011_273086ignoreE
	.align		8
        /*0040*/ 	.dword	_ZN40_INTERNAL_fca51985_4_k_cu_c4945011_273084cuda3std3__419piecewise_constructE
	.align		8
        /*0048*/ 	.dword	_ZN40_INTERNAL_fca51985_4_k_cu_c4945011_273084cuda3std3__48in_placeE
	.align		8
        /*0050*/ 	.dword	_ZN40_INTERNAL_fca51985_4_k_cu_c4945011_273084cuda3std6ranges3__45__cpo4swapE
	.align		8
        /*0058*/ 	.dword	_ZN40_INTERNAL_fca51985_4_k_cu_c4945011_273084cuda3std6ranges3__45__cpo9iter_moveE
	.align		8
        /*0060*/ 	.dword	_ZN40_INTERNAL_fca51985_4_k_cu_c4945011_273084cute7productE
	.align		8
        /*0068*/ 	.dword	_ZN40_INTERNAL_fca51985_4_k_cu_c4945011_273084cute1_E
	.align		8
        /*0070*/ 	.dword	$str$25
	.align		8
        /*0078*/ 	.dword	$str$26
	.align		8
        /*0080*/ 	.dword	$str$27
	.align		8
        /*0088*/ 	.dword	$str$28


//--------------------- .text._ZN7cutlass13device_kernelINS_4gemm6kernel13GemmUniversalIN4cute5tupleIJiiiiEEENS1_10collective13CollectiveMmaINS1_35MainloopSm100TmaUmmaWarpSpecializedILi2ELi2ELi4ENS5_IJNS4_1CILi1EEESB_SB_EEEEENS5_IJNSA_ILi64EEESE_SE_EEENS_12float_e4m3_tENS5_IJlSB_lEEESG_SH_NS4_8TiledMMAINS4_8MMA_AtomIJNS4_10MMA_TraitsINS4_19SM100_MMA_F8F6F4_SSEJSG_SG_fSE_SE_NS4_17integral_constantINS4_4UMMA5MajorELSO_0EEESP_NSM_INSN_7ScaleInELSQ_0EEESR_EEEEEENS4_6LayoutISC_NS5_IJNSA_ILi0EEESV_SV_EEEEENS5_IJNS4_10UnderscoreESY_SY_EEEEENS4_13SM90_TMA_LOADENS4_14ComposedLayoutINS4_7SwizzleILi2ELi4ELi3EEENS4_18smem_ptr_flag_bitsILi8EEENSU_INS5_IJNSA_ILi8EEESE_EEENS5_IJSE_SB_EEEEEEEvNS4_8identityES11_S1B_vS1C_EENS_8epilogue10collective18CollectiveEpilogueINS1E_23Sm100TmaWarpSpecializedILi1ELi1ELi32ELb0ELb0EEEJSF_NS5_IJNSU_ISE_SB_EES1J_EEESG_SH_SG_SH_NS1E_6fusion15FusionCallbacksIS1I_NS1L_17LinearCombinationISG_fSG_fLNS_15FloatRoundStyleE2EEESF_S1K_JEEENS4_5SM1004TMEM4LOAD26SM100_TMEM_LOAD_16dp32b32xES11_S1B_NS4_39AutoVectorizingCopyWithAssumedAlignmentILi128EEENS4_14SM90_TMA_STOREES1B_S1W_S1W_EEEvvEEEEvNT_6ParamsE --------------------------
	.section	.text._ZN7cutlass13device_kernelINS_4gemm6kernel13GemmUniversalIN4cute5tupleIJiiiiEEENS1_10collective13CollectiveMmaINS1_35MainloopSm100TmaUmmaWarpSpecializedILi2ELi2ELi4ENS5_IJNS4_1CILi1EEESB_SB_EEEEENS5_IJNSA_ILi64EEESE_SE_EEENS_12float_e4m3_tENS5_IJlSB_lEEESG_SH_NS4_8TiledMMAINS4_8MMA_AtomIJNS4_10MMA_TraitsINS4_19SM100_MMA_F8F6F4_SSEJSG_SG_fSE_SE_NS4_17integral_constantINS4_4UMMA5MajorELSO_0EEESP_NSM_INSN_7ScaleInELSQ_0EEESR_EEEEEENS4_6LayoutISC_NS5_IJNSA_ILi0EEESV_SV_EEEEENS5_IJNS4_10UnderscoreESY_SY_EEEEENS4_13SM90_TMA_LOADENS4_14ComposedLayoutINS4_7SwizzleILi2ELi4ELi3EEENS4_18smem_ptr_flag_bitsILi8EEENSU_INS5_IJNSA_ILi8EEESE_EEENS5_IJSE_SB_EEEEEEEvNS4_8identityES11_S1B_vS1C_EENS_8epilogue10collective18CollectiveEpilogueINS1E_23Sm100TmaWarpSpecializedILi1ELi1ELi32ELb0ELb0EEEJSF_NS5_IJNSU_ISE_SB_EES1J_EEESG_SH_SG_SH_NS1E_6fusion15FusionCallbacksIS1I_NS1L_17LinearCombinationISG_fSG_fLNS_15FloatRoundStyleE2EEESF_S1K_JEEENS4_5SM1004TMEM4LOAD26SM100_TMEM_LOAD_16dp32b32xES11_S1B_NS4_39AutoVectorizingCopyWithAssumedAlignmentILi128EEENS4_14SM90_TMA_STOREES1B_S1W_S1W_EEEvvEEEEvNT_6ParamsE,"ax",@progbits
	.align	128
.text._ZN7cutlass13device_kernelINS_4gemm6kernel13GemmUniversalIN4cute5tupleIJiiiiEEENS1_10collective13CollectiveMmaINS1_35MainloopSm100TmaUmmaWarpSpecializedILi2ELi2ELi4ENS5_IJNS4_1CILi1EEESB_SB_EEEEENS5_IJNSA_ILi64EEESE_SE_EEENS_12float_e4m3_tENS5_IJlSB_lEEESG_SH_NS4_8TiledMMAINS4_8MMA_AtomIJNS4_10MMA_TraitsINS4_19SM100_MMA_F8F6F4_SSEJSG_SG_fSE_SE_NS4_17integral_constantINS4_4UMMA5MajorELSO_0EEESP_NSM_INSN_7ScaleInELSQ_0EEESR_EEEEEENS4_6LayoutISC_NS5_IJNSA_ILi0EEESV_SV_EEEEENS5_IJNS4_10UnderscoreESY_SY_EEEEENS4_13SM90_TMA_LOADENS4_14ComposedLayoutINS4_7SwizzleILi2ELi4ELi3EEENS4_18smem_ptr_flag_bitsILi8EEENSU_INS5_IJNSA_ILi8EEESE_EEENS5_IJSE_SB_EEEEEEEvNS4_8identityES11_S1B_vS1C_EENS_8epilogue10collective18CollectiveEpilogueINS1E_23Sm100TmaWarpSpecializedILi1ELi1ELi32ELb0ELb0EEEJSF_NS5_IJNSU_ISE_SB_EES1J_EEESG_SH_SG_SH_NS1E_6fusion15FusionCallbacksIS1I_NS1L_17LinearCombinationISG_fSG_fLNS_15FloatRoundStyleE2EEESF_S1K_JEEENS4_5SM1004TMEM4LOAD26SM100_TMEM_LOAD_16dp32b32xES11_S1B_NS4_39AutoVectorizingCopyWithAssumedAlignmentILi128EEENS4_14SM90_TMA_STOREES1B_S1W_S1W_EEEvvEEEEvNT_6ParamsE:
        .type           _ZN7cutlass13device_kernelINS_4gemm6kernel13GemmUniversalIN4cute5tupleIJiiiiEEENS1_10collective13CollectiveMmaINS1_35MainloopSm100TmaUmmaWarpSpecializedILi2ELi2ELi4ENS5_IJNS4_1CILi1EEESB_SB_EEEEENS5_IJNSA_ILi64EEESE_SE_EEENS_12float_e4m3_tENS5_IJlSB_lEEESG_SH_NS4_8TiledMMAINS4_8MMA_AtomIJNS4_10MMA_TraitsINS4_19SM100_MMA_F8F6F4_SSEJSG_SG_fSE_SE_NS4_17integral_constantINS4_4UMMA5MajorELSO_0EEESP_NSM_INSN_7ScaleInELSQ_0EEESR_EEEEEENS4_6LayoutISC_NS5_IJNSA_ILi0EEESV_SV_EEEEENS5_IJNS4_10UnderscoreESY_SY_EEEEENS4_13SM90_TMA_LOADENS4_14ComposedLayoutINS4_7SwizzleILi2ELi4ELi3EEENS4_18smem_ptr_flag_bitsILi8EEENSU_INS5_IJNSA_ILi8EEESE_EEENS5_IJSE_SB_EEEEEEEvNS4_8identityES11_S1B_vS1C_EENS_8epilogue10collective18CollectiveEpilogueINS1E_23Sm100TmaWarpSpecializedILi1ELi1ELi32ELb0ELb0EEEJSF_NS5_IJNSU_ISE_SB_EES1J_EEESG_SH_SG_SH_NS1E_6fusion15FusionCallbacksIS1I_NS1L_17LinearCombinationISG_fSG_fLNS_15FloatRoundStyleE2EEESF_S1K_JEEENS4_5SM1004TMEM4LOAD26SM100_TMEM_LOAD_16dp32b32xES11_S1B_NS4_39AutoVectorizingCopyWithAssumedAlignmentILi128EEENS4_14SM90_TMA_STOREES1B_S1W_S1W_EEEvvEEEEvNT_6ParamsE,@function
        .size           _ZN7cutlass13device_kernelINS_4gemm6kernel13GemmUniversalIN4cute5tupleIJiiiiEEENS1_10collective13CollectiveMmaINS1_35MainloopSm100TmaUmmaWarpSpecializedILi2ELi2ELi4ENS5_IJNS4_1CILi1EEESB_SB_EEEEENS5_IJNSA_ILi64EEESE_SE_EEENS_12float_e4m3_tENS5_IJlSB_lEEESG_SH_NS4_8TiledMMAINS4_8MMA_AtomIJNS4_10MMA_TraitsINS4_19SM100_MMA_F8F6F4_SSEJSG_SG_fSE_SE_NS4_17integral_constantINS4_4UMMA5MajorELSO_0EEESP_NSM_INSN_7ScaleInELSQ_0EEESR_EEEEEENS4_6LayoutISC_NS5_IJNSA_ILi0EEESV_SV_EEEEENS5_IJNS4_10UnderscoreESY_SY_EEEEENS4_13SM90_TMA_LOADENS4_14ComposedLayoutINS4_7SwizzleILi2ELi4ELi3EEENS4_18smem_ptr_flag_bitsILi8EEENSU_INS5_IJNSA_ILi8EEESE_EEENS5_IJSE_SB_EEEEEEEvNS4_8identityES11_S1B_vS1C_EENS_8epilogue10collective18CollectiveEpilogueINS1E_23Sm100TmaWarpSpecializedILi1ELi1ELi32ELb0ELb0EEEJSF_NS5_IJNSU_ISE_SB_EES1J_EEESG_SH_SG_SH_NS1E_6fusion15FusionCallbacksIS1I_NS1L_17LinearCombinationISG_fSG_fLNS_15FloatRoundStyleE2EEESF_S1K_JEEENS4_5SM1004TMEM4LOAD26SM100_TMEM_LOAD_16dp32b32xES11_S1B_NS4_39AutoVectorizingCopyWithAssumedAlignmentILi128EEENS4_14SM90_TMA_STOREES1B_S1W_S1W_EEEvvEEEEvNT_6ParamsE,(.L_x_122 - _ZN7cutlass13device_kernelINS_4gemm6kernel13GemmUniversalIN4cute5tupleIJiiiiEEENS1_10collective13CollectiveMmaINS1_35MainloopSm100TmaUmmaWarpSpecializedILi2ELi2ELi4ENS5_IJNS4_1CILi1EEESB_SB_EEEEENS5_IJNSA_ILi64EEESE_SE_EEENS_12float_e4m3_tENS5_IJlSB_lEEESG_SH_NS4_8TiledMMAINS4_8MMA_AtomIJNS4_10MMA_TraitsINS4_19SM100_MMA_F8F6F4_SSEJSG_SG_fSE_SE_NS4_17integral_constantINS4_4UMMA5MajorELSO_0EEESP_NSM_INSN_7ScaleInELSQ_0EEESR_EEEEEENS4_6LayoutISC_NS5_IJNSA_ILi0EEESV_SV_EEEEENS5_IJNS4_10UnderscoreESY_SY_EEEEENS4_13SM90_TMA_LOADENS4_14ComposedLayoutINS4_7SwizzleILi2ELi4ELi3EEENS4_18smem_ptr_flag_bitsILi8EEENSU_INS5_IJNSA_ILi8EEESE_EEENS5_IJSE_SB_EEEEEEEvNS4_8identityES11_S1B_vS1C_EENS_8epilogue10collective18CollectiveEpilogueINS1E_23Sm100TmaWarpSpecializedILi1ELi1ELi32ELb0ELb0EEEJSF_NS5_IJNSU_ISE_SB_EES1J_EEESG_SH_SG_SH_NS1E_6fusion15FusionCallbacksIS1I_NS1L_17LinearCombinationISG_fSG_fLNS_15FloatRoundStyleE2EEESF_S1K_JEEENS4_5SM1004TMEM4LOAD26SM100_TMEM_LOAD_16dp32b32xES11_S1B_NS4_39AutoVectorizingCopyWithAssumedAlignmentILi128EEENS4_14SM90_TMA_STOREES1B_S1W_S1W_EEEvvEEEEvNT_6ParamsE)
        .other          _ZN7cutlass13device_kernelINS_4gemm6kernel13GemmUniversalIN4cute5tupleIJiiiiEEENS1_10collective13CollectiveMmaINS1_35MainloopSm100TmaUmmaWarpSpecializedILi2ELi2ELi4ENS5_IJNS4_1CILi1EEESB_SB_EEEEENS5_IJNSA_ILi64EEESE_SE_EEENS_12float_e4m3_tENS5_IJlSB_lEEESG_SH_NS4_8TiledMMAINS4_8MMA_AtomIJNS4_10MMA_TraitsINS4_19SM100_MMA_F8F6F4_SSEJSG_SG_fSE_SE_NS4_17integral_constantINS4_4UMMA5MajorELSO_0EEESP_NSM_INSN_7ScaleInELSQ_0EEESR_EEEEEENS4_6LayoutISC_NS5_IJNSA_ILi0EEESV_SV_EEEEENS5_IJNS4_10UnderscoreESY_SY_EEEEENS4_13SM90_TMA_LOADENS4_14ComposedLayoutINS4_7SwizzleILi2ELi4ELi3EEENS4_18smem_ptr_flag_bitsILi8EEENSU_INS5_IJNSA_ILi8EEESE_EEENS5_IJSE_SB_EEEEEEEvNS4_8identityES11_S1B_vS1C_EENS_8epilogue10collective18CollectiveEpilogueINS1E_23Sm100TmaWarpSpecializedILi1ELi1ELi32ELb0ELb0EEEJSF_NS5_IJNSU_ISE_SB_EES1J_EEESG_SH_SG_SH_NS1E_6fusion15FusionCallbacksIS1I_NS1L_17LinearCombinationISG_fSG_fLNS_15FloatRoundStyleE2EEESF_S1K_JEEENS4_5SM1004TMEM4LOAD26SM100_TMEM_LOAD_16dp32b32xES11_S1B_NS4_39AutoVectorizingCopyWithAssumedAlignmentILi128EEENS4_14SM90_TMA_STOREES1B_S1W_S1W_EEEvvEEEEvNT_6ParamsE,@"STO_CUDA_ENTRY STV_DEFAULT"
_ZN7cutlass13device_kernelINS_4gemm6kernel13GemmUniversalIN4cute5tupleIJiiiiEEENS1_10collective13CollectiveMmaINS1_35MainloopSm100TmaUmmaWarpSpecializedILi2ELi2ELi4ENS5_IJNS4_1CILi1EEESB_SB_EEEEENS5_IJNSA_ILi64EEESE_SE_EEENS_12float_e4m3_tENS5_IJlSB_lEEESG_SH_NS4_8TiledMMAINS4_8MMA_AtomIJNS4_10MMA_TraitsINS4_19SM100_MMA_F8F6F4_SSEJSG_SG_fSE_SE_NS4_17integral_constantINS4_4UMMA5MajorELSO_0EEESP_NSM_INSN_7ScaleInELSQ_0EEESR_EEEEEENS4_6LayoutISC_NS5_IJNSA_ILi0EEESV_SV_EEEEENS5_IJNS4_10UnderscoreESY_SY_EEEEENS4_13SM90_TMA_LOADENS4_14ComposedLayoutINS4_7SwizzleILi2ELi4ELi3EEENS4_18smem_ptr_flag_bitsILi8EEENSU_INS5_IJNSA_ILi8EEESE_EEENS5_IJSE_SB_EEEEEEEvNS4_8identityES11_S1B_vS1C_EENS_8epilogue10collective18CollectiveEpilogueINS1E_23Sm100TmaWarpSpecializedILi1ELi1ELi32ELb0ELb0EEEJSF_NS5_IJNSU_ISE_SB_EES1J_EEESG_SH_SG_SH_NS1E_6fusion15FusionCallbacksIS1I_NS1L_17LinearCombinationISG_fSG_fLNS_15FloatRoundStyleE2EEESF_S1K_JEEENS4_5SM1004TMEM4LOAD26SM100_TMEM_LOAD_16dp32b32xES11_S1B_NS4_39AutoVectorizingCopyWithAssumedAlignmentILi128EEENS4_14SM90_TMA_STOREES1B_S1W_S1W_EEEvvEEEEvNT_6ParamsE:
[----:B------:R-:W1:Y:S01]  /*0000*/  LDC R1, c[0x0][0x37c] ;  /* 0x0000df00ff017b82 */ /* 0x000e620000000800 */
[----:B------:R-:W2:Y:S01]  /*0010*/  S2R R101, SR_TID.X ;  /* 0x0000000000657919 */ /* 0x000ea20000002100 */
[----:B------:R-:W3:Y:S01]  /*0020*/  LDCU.64 UR4, c[0x0][0x890] ;  /* 0x00011200ff0477ac */ /* 0x000ee20008000a00 */
[----:B------:R-:W-:Y:S02]  /*0030*/  PRMT R96, RZ, 0x7610, R96 ;  /* 0x00007610ff607816 */ /* 0x000fe40000000060 */
[----:B------:R-:W-:Y:S01]  /*0040*/  ELECT P5, URZ, PT ;  /* 0x0000000000ff782f */ /* 0x000fe200038a0000 */
[----:B------:R-:W4:Y:S01]  /*0050*/  LDCU.64 UR40, c[0x0][0x358] ;  /* 0x00006b00ff2877ac */ /* 0x000f220008000a00 */
[----:B---3--:R-:W-:-:S04]  /*0060*/  UISETP.NE.U32.AND UP0, UPT, UR4, URZ, UPT ;  /* 0x000000ff0400728c */ /* 0x008fc8000bf05070 */
[----:B------:R-:W-:Y:S01]  /*0070*/  UISETP.NE.AND.EX UP0, UPT, UR5, URZ, UPT, UP0 ;  /* 0x000000ff0500728c */ /* 0x000fe2000bf05300 */
[----:B--2---:R-:W-:-:S05]  /*0080*/  SHF.R.U32.HI R104, RZ, 0x5, R101 ;  /* 0x00000005ff687819 */ /* 0x004fca0000011665 */
[----:B------:R-:W2:Y:S02]  /*0090*/  SHFL.IDX PT, R0, R104, RZ, 0x1f ;  /* 0x00001fff68007589 */ /* 0x000ea400000e0000 */
[----:B--2---:R-:W-:Y:S01]  /*00a0*/  R2UR UR8, R0 ;  /* 0x00000000000872ca */ /* 0x004fe200000e0000 */
[----:B-1--4-:R-:W-:-:S14]  /*00b0*/  BRA.U UP0, `(.L_x_0) ;  /* 0x00000001002c7547 */ /* 0x012fdc000b800000 */
[----:B------:R-:W1:Y:S02]  /*00c0*/  LDCU.64 UR6, c[0x0][0x888] ;  /* 0x00011100ff0677ac */ /* 0x000e640008000a00 */
[----:B-1----:R-:W-:-:S04]  /*00d0*/  UISETP.NE.U32.AND UP0, UPT, UR6, URZ, UPT ;  /* 0x000000ff0600728c */ /* 0x002fc8000bf05070 */
[----:B------:R-:W-:-:S09]  /*00e0*/  UISETP.NE.AND.EX UP0, UPT, UR7, URZ, UPT, UP0 ;  /* 0x000000ff0700728c */ /* 0x000fd2000bf05300 */
[----:B------:R-:W-:Y:S05]  /*00f0*/  BRA.U !UP0, `(.L_x_1) ;  /* 0x0000000108107547 */ /* 0x000fea000b800000 */
[----:B------:R-:W1:Y:S02]  /*0100*/  LDC.64 R2, c[0x0][0x888] ;  /* 0x00022200ff027b82 */ /* 0x000e640000000a00 */
[----:B-1----:R1:W5:Y:S01]  /*0110*/  LDG.E R49, desc[UR40][R2.64] ;  /* 0x0000002802317981 */ /* 0x002362000c1e1900 */
[----:B------:R-:W-:Y:S01]  /*0120*/  HFMA2 R96, -RZ, RZ, 0, 5.9604644775390625e-08 ;  /* 0x00000001ff607431 */ /* 0x000fe200000001ff */
[----:B------:R-:W-:Y:S05]  /*0130*/  BRA `(.L_x_0) ;  /* 0x00000000000c7947 */ /* 0x000fea0003800000 */
.L_x_1:
[----:B------:R-:W1:Y:S01]  /*0140*/  LDCU UR6, c[0x0][0x880] ;  /* 0x00011000ff0677ac */ /* 0x000e620008000800 */
[----:B------:R-:W-:Y:S01]  /*0150*/  HFMA2 R96, -RZ, RZ, 0, 5.9604644775390625e-08 ;  /* 0x00000001ff607431 */ /* 0x000fe200000001ff */
[----:B-1----:R-:W-:-:S07]  /*0160*/  MOV R49, UR6 ;  /* 0x0000000600317c02 */ /* 0x002fce0008000f00 */
.L_x_0:
[----:B------:R-:W2:Y:S02]  /*0170*/  LDCU.64 UR6, c[0x0][0x8b0] ;  /* 0x00011600ff0677ac */ /* 0x000ea40008000a00 */
[----:B--2---:R-:W-:-:S04]  /*0180*/  UISETP.NE.U32.AND UP0, UPT, UR6, URZ, UPT ;  /* 0x000000ff0600728c */ /* 0x004fc8000bf05070 */
[----:B------:R-:W-:-:S09]  /*0190*/  UISETP.NE.AND.EX UP0, UPT, UR7, URZ, UPT, UP0 ;  /* 0x000000ff0700728c */ /* 0x000fd2000bf05300 */
[----:B------:R-:W-:Y:S05]  /*01a0*/  BRA.U UP0, `(.L_x_2) ;  /* 0x0000000100247547 */ /* 0x000fea000b800000 */
[----:B------:R-:W2:Y:S02]  /*01b0*/  LDCU.64 UR6, c[0x0][0x8a8] ;  /* 0x00011500ff0677ac */ /* 0x000ea40008000a00 */
[----:B--2---:R-:W-:-:S04]  /*01c0*/  UISETP.NE.U32.AND UP0, UPT, UR6, URZ, UPT ;  /* 0x000000ff0600728c */ /* 0x004fc8000bf05070 */
[----:B------:R-:W-:-:S09]  /*01d0*/  UISETP.NE.AND.EX UP0, UPT, UR7, URZ, UPT, UP0 ;  /* 0x000000ff0700728c */ /* 0x000fd2000bf05300 */
[----:B------:R-:W-:Y:S05]  /*01e0*/  BRA.U !UP0, `(.L_x_3) ;  /* 0x00000001080c7547 */ /* 0x000fea000b800000 */
[----:B-1----:R-:W1:Y:S02]  /*01f0*/  LDC.64 R2, c[0x0][0x8a8] ;  /* 0x00022a00ff027b82 */ /* 0x002e640000000a00 */
[----:B-1----:R2:W5:Y:S01]  /*0200*/  LDG.E R47, desc[UR40][R2.64] ;  /* 0x00000028022f7981 */ /* 0x002562000c1e1900 */
[----:B------:R-:W-:Y:S05]  /*0210*/  BRA `(.L_x_2) ;  /* 0x0000000000087947 */ /* 0x000fea0003800000 */
.L_x_3:
[----:B------:R-:W2:Y:S02]  /*0220*/  LDCU UR6, c[0x0][0x8a0] ;  /* 0x00011400ff0677ac */ /* 0x000ea40008000800 */
[----:B--2---:R-:W-:Y:S02]  /*0230*/  MOV R47, UR6 ;  /* 0x00000006002f7c02 */ /* 0x004fe40008000f00 */
.L_x_2:
[----:B------:R-:W-:Y:S01]  /*0240*/  IMAD.U32 R0, RZ, RZ, UR8 ;  /* 0x00000008ff007e24 */ /* 0x000fe2000f8e00ff */
[----:B------:R-:W-:Y:S04]  /*0250*/  BSSY.RECONVERGENT B0, `(.L_x_4) ;  /* 0x000000c000007945 */ /* 0x000fe80003800200 */
[C---:B------:R-:W-:Y:S02]  /*0260*/  ISETP.NE.OR P1, PT, R0.reuse, 0x1, !P5 ;  /* 0x000000010000780c */ /* 0x040fe40006f25670 */
[----:B------:R-:W-:-:S11]  /*0270*/  ISETP.NE.OR P0, PT, R0, 0x3, !P5 ;  /* 0x000000030000780c */ /* 0x000fd60006f05670 */
[----:B------:R-:W-:Y:S05]  /*0280*/  @P1 BRA `(.L_x_5) ;  /* 0x0000000000201947 */ /* 0x000fea0003800000 */
[----:B------:R-:W3:Y:S02]  /*0290*/  LDCU.64 UR6, c[0x0][0x348] ;  /* 0x00006900ff0677ac */ /* 0x000ee40008000a00 */
[----:B---3--:R-:W-:Y:S02]  /*02a0*/  UIADD3 UR10, UP1, UPT, UR6, 0x80, URZ ;  /* 0x00000080060a7890 */ /* 0x008fe4000ff3e0ff */
[----:B------:R-:W-:Y:S02]  /*02b0*/  UIADD3 UR6, UP0, UPT, UR6, 0x180, URZ ;  /* 0x0000018006067890 */ /* 0x000fe4000ff1e0ff */
[----:B------:R-:W-:Y:S02]  /*02c0*/  UIADD3.X UR11, UPT, UPT, URZ, UR7, URZ, UP1, !UPT ;  /* 0x00000007ff0b7290 */ /* 0x000fe40008ffe4ff */
[----:B------:R-:W-:-:S07]  /*02d0*/  UIADD3.X UR7, UPT, UPT, URZ, UR7, URZ, UP0, !UPT ;  /* 0x00000007ff077290 */ /* 0x000fce00087fe4ff */
[----:B------:R3:W-:Y:S02]  /*02e0*/  UTMACCTL.PF [UR10] ;  /* 0x000000000a0079b9 */ /* 0x0007e40008040000 */
[----:B------:R3:W-:Y:S02]  /*02f0*/  UTMACCTL.PF [UR6] ;  /* 0x00000000060079b9 */ /* 0x0007e40008040000 */
[----:B---3--:R-:W-:Y:S01]  /*0300*/  NOP ;  /* 0x0000000000007918 */ /* 0x008fe20000000000 */
.L_x_5:
[----:B------:R-:W-:Y:S05]  /*0310*/  BSYNC.RECONVERGENT B0 ;  /* 0x0000000000007941 */ /* 0x000fea0003800200 */
.L_x_4:
[----:B------:R-:W-:Y:S04]  /*0320*/  BSSY.RECONVERGENT B0, `(.L_x_6) ;  /* 0x000000a000007945 */ /* 0x000fe80003800200 */
        /* <DEDUP_REMOVED lines=9> */
.L_x_7:
[----:B------:R-:W-:Y:S05]  /*03c0*/  BSYNC.RECONVERGENT B0 ;  /* 0x0000000000007941 */ /* 0x000fea0003800200 */
.L_x_6:
[----:B------:R-:W3:Y:S01]  /*03d0*/  LDCU.64 UR6, c[0x0][0x888] ;  /* 0x00011100ff0677ac */ /* 0x000ee20008000a00 */
[----:B------:R-:W-:Y:S02]  /*03e0*/  UISETP.EQ.U32.AND UP1, UPT, UR4, URZ, UPT ;  /* 0x000000ff0400728c */ /* 0x000fe4000bf22070 */
[----:B------:R-:W-:Y:S02]  /*03f0*/  UPLOP3.LUT UP2, UPT, UPT, UPT, UPT, 0x80, 0x8 ;  /* 0x000000000008789c */ /* 0x000fe40003f4f070 */
[----:B---3--:R-:W-:-:S04]  /*0400*/  UISETP.NE.U32.AND UP0, UPT, UR6, URZ, UPT ;  /* 0x000000ff0600728c */ /* 0x008fc8000bf05070 */
[----:B------:R-:W-:-:S04]  /*0410*/  UISETP.NE.AND.EX UP0, UPT, UR7, URZ, UPT, UP0 ;  /* 0x000000ff0700728c */ /* 0x000fc8000bf05300 */
[----:B------:R-:W-:-:S04]  /*0420*/  UISETP.EQ.OR.EX UP3, UPT, UR5, URZ, !UP0, UP1 ;  /* 0x000000ff0500728c */ /* 0x000fc8000c762710 */
[----:B------:R-:W-:-:S05]  /*0430*/  UP2UR UR44, UPR, URZ, 0x8 ;  /* 0x00000008ff2c7883 */ /* 0x000fca0008000000 */
[----:B------:R-:W-:Y:S07]  /*0440*/  BRA.U !UP3, `(.L_x_8) ;  /* 0x000000010b207547 */ /* 0x000fee000b800000 */
[----:B------:R-:W-:Y:S01]  /*0450*/  UISETP.NE.U32.AND UP2, UPT, UR4, URZ, UPT ;  /* 0x000000ff0400728c */ /* 0x000fe2000bf45070 */
[----:B-----5:R-:W-:Y:S01]  /*0460*/  FSETP.NEU.AND P0, PT, R49, RZ, PT ;  /* 0x000000ff3100720b */ /* 0x020fe20003f0d000 */
[----:B------:R-:W-:Y:S02]  /*0470*/  USEL UR4, URZ, 0xffffffff, UP0 ;  /* 0xffffffffff047887 */ /* 0x000fe40008000000 */
[----:B------:R-:W-:-:S10]  /*0480*/  UISETP.NE.AND.EX UP2, UPT, UR5, URZ, UPT, UP2 ;  /* 0x000000ff0500728c */ /* 0x000fd4000bf45320 */
[----:B------:R-:W-:Y:S01]  /*0490*/  VOTEU.ANY UP1, P0 ;  /* 0x0000000000ff7886 */ /* 0x000fe20000020100 */
[----:B------:R-:W-:-:S04]  /*04a0*/  @!UP2 USEL UR4, URZ, 0xffffffff, UP1 ;  /* 0xffffffffff04a887 */ /* 0x000fc80008800000 */
[----:B------:R-:W-:-:S04]  /*04b0*/  ULOP3.LUT UR4, UR4, 0x1, URZ, 0xc0, !UPT ;  /* 0x0000000104047892 */ /* 0x000fc8000f8ec0ff */
[----:B------:R-:W-:-:S11]  /*04c0*/  UISETP.NE.U32.AND UP2, UPT, UR4, 0x1, UPT ;  /* 0x000000010400788c */ /* 0x000fd6000bf45070 */
.L_x_8:
[----:B-12---:R-:W1:Y:S01]  /*04d0*/  SHFL.IDX PT, R2, R104, RZ, 0x1f ;  /* 0x00001fff68027589 */ /* 0x006e6200000e0000 */
[----:B------:R-:W-:-:S04]  /*04e0*/  UISETP.NE.AND UP1, UPT, UR8, 0x2, UPT ;  /* 0x000000020800788c */ /* 0x000fc8000bf25270 */
[----:B------:R-:W-:Y:S01]  /*04f0*/  USEL UR13, URZ, 0x1, UP1 ;  /* 0x00000001ff0d7887 */ /* 0x000fe20008800000 */
[----:B-1----:R-:W-:-:S13]  /*0500*/  ISETP.NE.AND P0, PT, R2, RZ, PT ;  /* 0x000000ff0200720c */ /* 0x002fda0003f05270 */
[----:B------:R-:W-:Y:S05]  /*0510*/  @P0 BRA `(.L_x_9) ;  /* 0x0000000000380947 */ /* 0x000fea0003800000 */
[----:B------:R-:W1:Y:S01]  /*0520*/  S2UR UR5, SR_CgaCtaId ;  /* 0x00000000000579c3 */ /* 0x000e620000008800 */
[----:B------:R-:W-:Y:S01]  /*0530*/  UMOV UR6, 0x400 ;  /* 0x0000040000067882 */ /* 0x000fe20000000000 */
[----:B------:R-:W-:Y:S01]  /*0540*/  UMOV UR4, 0x1 ;  /* 0x0000000100047882 */ /* 0x000fe20000000000 */
[----:B------:R-:W-:Y:S01]  /*0550*/  ELECT P0, URZ, PT ;  /* 0x0000000000ff782f */ /* 0x000fe20003800000 */
[----:B-1----:R-:W-:Y:S02]  /*0560*/  ULEA UR5, UR5, UR6, 0x18 ;  /* 0x0000000605057291 */ /* 0x002fe4000f8ec0ff */
[----:B------:R-:W-:-:S04]  /*0570*/  UIADD3 UR6, UPT, UPT, -UR4, 0x100000, URZ ;  /* 0x0010000004067890 */ /* 0x000fc8000fffe1ff */
[----:B------:R-:W-:Y:S02]  /*0580*/  USHF.L.U32 UR7, UR6, 0xb, URZ ;  /* 0x0000000b06077899 */ /* 0x000fe400080006ff */
[----:B------:R-:W-:Y:S01]  /*0590*/  USHF.L.U32 UR6, UR6, 0x1, URZ ;  /* 0x0000000106067899 */ /* 0x000fe200080006ff */
[----:B------:R-:W1:Y:S11]  /*05a0*/  FENCE.VIEW.ASYNC.S ;  /* 0x00000000000073c6 */ /* 0x000e760000000000 */
[----:B-1----:R1:W2:Y:S01]  /*05b0*/  SYNCS.EXCH.64 URZ, [UR5], UR6 ;  /* 0x0000000605ff75b2 */ /* 0x0022a20008000100 */
[----:B------:R1:W3:Y:S01]  /*05c0*/  SYNCS.EXCH.64 URZ, [UR5+0x10], UR6 ;  /* 0x0000100605ff75b2 */ /* 0x0002e20008000100 */
[----:B------:R1:W4:Y:S01]  /*05d0*/  SYNCS.EXCH.64 URZ, [UR5+0x8], UR6 ;  /* 0x0000080605ff75b2 */ /* 0x0003220008000100 */
[----:B------:R1:W1:Y:S01]  /*05e0*/  SYNCS.EXCH.64 URZ, [UR5+0x18], UR6 ;  /* 0x0000180605ff75b2 */ /* 0x0002620008000100 */
[----:B------:R-:W-:Y:S01]  /*05f0*/  NOP ;  /* 0x0000000000007918 */ /* 0x000fe20000000000 */
.L_x_9:
[----:B------:R-:W2:Y:S01]  /*0600*/  SHFL.IDX PT, R2, R104, RZ, 0x1f ;  /* 0x00001fff68027589 */ /* 0x000ea200000e0000 */
[----:B------:R-:W-:Y:S01]  /*0610*/  NOP ;  /* 0x0000000000007918 */ /* 0x000fe20000000000 */
[----:B--2---:R-:W-:-:S13]  /*0620*/  ISETP.NE.AND P0, PT, R2, 0x1, PT ;  /* 0x000000010200780c */ /* 0x004fda0003f05270 */
[----:B------:R-:W-:Y:S05]  /*0630*/  @P0 BRA `(.L_x_10) ;  /* 0x0000000000400947 */ /* 0x000fea0003800000 */
[----:B-1----:R-:W1:Y:S01]  /*0640*/  S2UR UR6, SR_CgaCtaId ;  /* 0x00000000000679c3 */ /* 0x002e620000008800 */
[----:B------:R-:W-:Y:S01]  /*0650*/  UMOV UR7, 0x400 ;  /* 0x0000040000077882 */ /* 0x000fe20000000000 */
[----:B------:R-:W-:Y:S01]  /*0660*/  UMOV UR5, 0x20 ;  /* 0x0000002000057882 */ /* 0x000fe20000000000 */
[----:B------:R-:W-:Y:S01]  /*0670*/  UMOV UR4, 0x80 ;  /* 0x0000008000047882 */ /* 0x000fe20000000000 */
[----:B------:R-:W-:-:S04]  /*0680*/  UIADD3 UR10, UPT, UPT, -UR5, 0x100000, URZ ;  /* 0x00100000050a7890 */ /* 0x000fc8000fffe1ff */
[----:B------:R-:W-:Y:S02]  /*0690*/  USHF.L.U32 UR11, UR10, 0xb, URZ ;  /* 0x0000000b0a0b7899 */ /* 0x000fe400080006ff */
[----:B------:R-:W-:Y:S02]  /*06a0*/  USHF.L.U32 UR10, UR10, 0x1, URZ ;  /* 0x000000010a0a7899 */ /* 0x000fe400080006ff */
[----:B------:R-:W-:-:S04]  /*06b0*/  UIADD3 UR4, UPT, UPT, -UR4, 0x100000, URZ ;  /* 0x0010000004047890 */ /* 0x000fc8000fffe1ff */
[----:B------:R-:W-:Y:S02]  /*06c0*/  USHF.L.U32 UR5, UR4, 0xb, URZ ;  /* 0x0000000b04057899 */ /* 0x000fe400080006ff */
[----:B------:R-:W-:Y:S01]  /*06d0*/  USHF.L.U32 UR4, UR4, 0x1, URZ ;  /* 0x0000000104047899 */ /* 0x000fe200080006ff */
[----:B------:R-:W-:Y:S01]  /*06e0*/  ELECT P0, URZ, PT ;  /* 0x0000000000ff782f */ /* 0x000fe20003800000 */
[----:B-1----:R-:W-:Y:S01]  /*06f0*/  ULEA UR6, UR6, UR7, 0x18 ;  /* 0x0000000706067291 */ /* 0x002fe2000f8ec0ff */
[----:B------:R-:W1:Y:S11]  /*0700*/  FENCE.VIEW.ASYNC.S ;  /* 0x00000000000073c6 */ /* 0x000e760000000000 */
[----:B-1----:R2:W1:Y:S01]  /*0710*/  SYNCS.EXCH.64 URZ, [UR6+0x20], UR10 ;  /* 0x0000200a06ff75b2 */ /* 0x0024620008000100 */
[----:B------:R2:W1:Y:S02]  /*0720*/  SYNCS.EXCH.64 URZ, [UR6+0x28], UR4 ;  /* 0x0000280406ff75b2 */ /* 0x0004640008000100 */
[----:B--2---:R-:W-:Y:S01]  /*0730*/  NOP ;  /* 0x0000000000007918 */ /* 0x004fe20000000000 */
.L_x_10:
[----:B------:R-:W2:Y:S01]  /*0740*/  SHFL.IDX PT, R2, R104, RZ, 0x1f ;  /* 0x00001fff68027589 */ /* 0x000ea200000e0000 */
[----:B------:R-:W-:Y:S01]  /*0750*/  NOP ;  /* 0x0000000000007918 */ /* 0x000fe20000000000 */
[----:B--2---:R-:W-:-:S13]  /*0760*/  ISETP.NE.AND P0, PT, R2, 0x3, PT ;  /* 0x000000030200780c */ /* 0x004fda0003f05270 */
[----:B------:R-:W-:Y:S05]  /*0770*/  @P0 BRA `(.L_x_11) ;  /* 0x0000000000300947 */ /* 0x000fea0003800000 */
[----:B-1----:R-:W1:Y:S01]  /*0780*/  S2UR UR5, SR_CgaCtaId ;  /* 0x00000000000579c3 */ /* 0x002e620000008800 */
        /* <DEDUP_REMOVED lines=8> */
[----:B-1----:R2:W1:Y:S01]  /*0810*/  SYNCS.EXCH.64 URZ, [UR5+0x30], UR6 ;  /* 0x0000300605ff75b2 */ /* 0x0024620008000100 */
[----:B------:R2:W1:Y:S02]  /*0820*/  SYNCS.EXCH.64 URZ, [UR5+0x38], UR6 ;  /* 0x0000380605ff75b2 */ /* 0x0004640008000100 */
[----:B--2---:R-:W-:Y:S01]  /*0830*/  NOP ;  /* 0x0000000000007918 */ /* 0x004fe20000000000 */
.L_x_11:
[----:B------:R-:W2:Y:S01]  /*0840*/  SHFL.IDX PT, R2, R104, RZ, 0x1f ;  /* 0x00001fff68027589 */ /* 0x000ea200000e0000 */
[----:B------:R-:W-:Y:S01]  /*0850*/  NOP ;  /* 0x0000000000007918 */ /* 0x000fe20000000000 */
[----:B--2---:R-:W-:-:S13]  /*0860*/  ISETP.NE.AND P0, PT, R2, 0x4, PT ;  /* 0x000000040200780c */ /* 0x004fda0003f05270 */
[----:B------:R-:W-:Y:S05]  /*0870*/  @P0 BRA `(.L_x_12) ;  /* 0x00000000004c0947 */ /* 0x000fea0003800000 */
[----:B-1----:R-:W1:Y:S01]  /*0880*/  S2UR UR5, SR_CgaCtaId ;  /* 0x00000000000579c3 */ /* 0x002e620000008800 */
[----:B------:R-:W-:Y:S01]  /*0890*/  UMOV UR7, 0x100 ;  /* 0x0000010000077882 */ /* 0x000fe20000000000 */
[----:B------:R-:W-:Y:S01]  /*08a0*/  UMOV UR6, 0x400 ;  /* 0x0000040000067882 */ /* 0x000fe20000000000 */
[----:B------:R-:W-:Y:S01]  /*08b0*/  USEL UR7, UR7, 0xe0, UP2 ;  /* 0x000000e007077887 */ /* 0x000fe20009000000 */
[----:B------:R-:W-:Y:S01]  /*08c0*/  UMOV UR4, 0x1 ;  /* 0x0000000100047882 */ /* 0x000fe20000000000 */
[----:B------:R-:W-:Y:S01]  /*08d0*/  ELECT P0, URZ, PT ;  /* 0x0000000000ff782f */ /* 0x000fe20003800000 */
[----:B------:R-:W-:-:S04]  /*08e0*/  UIADD3 UR10, UPT, UPT, -UR4, 0x100000, URZ ;  /* 0x00100000040a7890 */ /* 0x000fc8000fffe1ff */
[----:B------:R-:W-:Y:S02]  /*08f0*/  USHF.L.U32 UR11, UR10, 0xb, URZ ;  /* 0x0000000b0a0b7899 */ /* 0x000fe400080006ff */
[----:B------:R-:W-:Y:S02]  /*0900*/  USHF.L.U32 UR10, UR10, 0x1, URZ ;  /* 0x000000010a0a7899 */ /* 0x000fe400080006ff */
[----:B-1----:R-:W-:Y:S02]  /*0910*/  ULEA UR5, UR5, UR6, 0x18 ;  /* 0x0000000605057291 */ /* 0x002fe4000f8ec0ff */
[----:B------:R-:W-:-:S04]  /*0920*/  UIADD3 UR6, UPT, UPT, -UR7, 0x100000, URZ ;  /* 0x0010000007067890 */ /* 0x000fc8000fffe1ff */
[----:B------:R-:W-:Y:S02]  /*0930*/  USHF.L.U32 UR7, UR6, 0xb, URZ ;  /* 0x0000000b06077899 */ /* 0x000fe400080006ff */
[----:B------:R-:W-:Y:S01]  /*0940*/  USHF.L.U32 UR6, UR6, 0x1, URZ ;  /* 0x0000000106067899 */ /* 0x000fe200080006ff */
[----:B------:R-:W1:Y:S03]  /*0950*/  FENCE.VIEW.ASYNC.S ;  /* 0x00000000000073c6 */ /* 0x000e660000000000 */
[----:B-1----:R2:W1:Y:S08]  /*0960*/  SYNCS.EXCH.64 URZ, [UR5+0x40], UR10 ;  /* 0x0000400a05ff75b2 */ /* 0x0024700008000100 */
[----:B------:R2:W1:Y:S01]  /*0970*/  SYNCS.EXCH.64 URZ, [UR5+0x50], UR6 ;  /* 0x0000500605ff75b2 */ /* 0x0004620008000100 */
[----:B------:R2:W1:Y:S01]  /*0980*/  SYNCS.EXCH.64 URZ, [UR5+0x48], UR10 ;  /* 0x0000480a05ff75b2 */ /* 0x0004620008000100 */
[----:B------:R2:W1:Y:S02]  /*0990*/  SYNCS.EXCH.64 URZ, [UR5+0x58], UR6 ;  /* 0x0000580605ff75b2 */ /* 0x0004640008000100 */
[----:B--2---:R-:W-:Y:S01]  /*09a0*/  NOP ;  /* 0x0000000000007918 */ /* 0x004fe20000000000 */
.L_x_12:
        /* <DEDUP_REMOVED lines=18> */
[----:B------:R2:W1:Y:S01]  /*0ad0*/  SYNCS.EXCH.64 URZ, [UR6+0x80], UR4 ;  /* 0x0000800406ff75b2 */ /* 0x0004620008000100 */
[----:B------:R2:W1:Y:S01]  /*0ae0*/  SYNCS.EXCH.64 URZ, [UR6+0x68], UR10 ;  /* 0x0000680a06ff75b2 */ /* 0x0004620008000100 */
[----:B------:R2:W1:Y:S01]  /*0af0*/  SYNCS.EXCH.64 URZ, [UR6+0x88], UR4 ;  /* 0x0000880406ff75b2 */ /* 0x0004620008000100 */
[----:B------:R2:W1:Y:S01]  /*0b00*/  SYNCS.EXCH.64 URZ, [UR6+0x70], UR10 ;  /* 0x0000700a06ff75b2 */ /* 0x0004620008000100 */
[----:B------:R2:W1:Y:S01]  /*0b10*/  SYNCS.EXCH.64 URZ, [UR6+0x90], UR4 ;  /* 0x0000900406ff75b2 */ /* 0x0004620008000100 */
[----:B------:R2:W1:Y:S01]  /*0b20*/  SYNCS.EXCH.64 URZ, [UR6+0x78], UR10 ;  /* 0x0000780a06ff75b2 */ /* 0x0004620008000100 */
[----:B------:R2:W1:Y:S02]  /*0b30*/  SYNCS.EXCH.64 URZ, [UR6+0x98], UR4 ;  /* 0x0000980406ff75b2 */ /* 0x0004640008000100 */
[----:B--2---:R-:W-:Y:S01]  /*0b40*/  NOP ;  /* 0x0000000000007918 */ /* 0x004fe20000000000 */
.L_x_13:
        /* <DEDUP_REMOVED lines=14> */
[----:B------:R2:W1:Y:S01]  /*0c30*/  SYNCS.EXCH.64 URZ, [UR5+0xb0], UR6 ;  /* 0x0000b00605ff75b2 */ /* 0x0004620008000100 */
[----:B------:R2:W1:Y:S01]  /*0c40*/  SYNCS.EXCH.64 URZ, [UR5+0xa8], UR6 ;  /* 0x0000a80605ff75b2 */ /* 0x0004620008000100 */
[----:B------:R2:W1:Y:S02]  /*0c50*/  SYNCS.EXCH.64 URZ, [UR5+0xb8], UR6 ;  /* 0x0000b80605ff75b2 */ /* 0x0004640008000100 */
[----:B--2---:R-:W-:Y:S01]  /*0c60*/  NOP ;  /* 0x0000000000007918 */ /* 0x004fe20000000000 */
.L_x_14:
[----:B-1----:R-:W1:Y:S01]  /*0c70*/  S2UR UR5, SR_CTAID.X ;  /* 0x00000000000579c3 */ /* 0x002e620000002500 */
[----:B------:R-:W-:-:S05]  /*0c80*/  CS2R.32 R97, SR_CgaSize ;  /* 0x0000000000617805 */ /* 0x000fca0000008a00 */
[----:B------:R-:W-:-:S05]  /*0c90*/  IMAD R97, R97, -0xa0, RZ ;  /* 0xffffff6061617824 */ /* 0x000fca00078e02ff */
[----:B------:R-:W-:-:S14]  /*0ca0*/  R2UR UR7, R97 ;  /* 0x00000000610772ca */ /* 0x000fdc00000e0000 */
[----:B------:R-:W2:Y:S01]  /*0cb0*/  LDCU UR7, c[0x0][UR7+0x2b0] ;  /* 0x00005600070777ac */ /* 0x000ea20008000800 */
[----:B------:R-:W-:Y:S01]  /*0cc0*/  NOP ;  /* 0x0000000000007918 */ /* 0x000fe20000000000 */
[----:B------:R-:W-:-:S05]  /*0cd0*/  CS2R.32 R97, SR_CgaSize ;  /* 0x0000000000617805 */ /* 0x000fca0000008a00 */
[----:B------:R-:W-:-:S05]  /*0ce0*/  IMAD R97, R97, -0xa0, RZ ;  /* 0xffffff6061617824 */ /* 0x000fca00078e02ff */
[----:B------:R-:W-:-:S14]  /*0cf0*/  R2UR UR6, R97 ;  /* 0x00000000610672ca */ /* 0x000fdc00000e0000 */
[----:B------:R-:W3:Y:S01]  /*0d00*/  LDCU UR6, c[0x0][UR6+0x2b4] ;  /* 0x00005680060677ac */ /* 0x000ee20008000800 */
[----:B------:R-:W4:Y:S08]  /*0d10*/  S2UR UR4, SR_CTAID.Y ;  /* 0x00000000000479c3 */ /* 0x000f300000002600 */
[----:B------:R-:W3:Y:S01]  /*0d20*/  LDC R9, c[0x0][0xb24] ;  /* 0x0002c900ff097b82 */ /* 0x000ee20000000800 */
[----:B-1----:R-:W-:-:S02]  /*0d30*/  I2FP.F32.U32 R5, UR5 ;  /* 0x0000000500057c45 */ /* 0x002fc40008201000 */
[----:B------:R-:W-:-:S05]  /*0d40*/  CS2R.32 R3, SR_CgaSize ;  /* 0x0000000000037805 */ /* 0x000fca0000008a00 */
[----:B------:R-:W-:-:S06]  /*0d50*/  IMAD R3, R3, -0xa0, RZ ;  /* 0xffffff6003037824 */ /* 0x000fcc00078e02ff */
[----:B------:R-:W1:Y:S01]  /*0d60*/  LDC R3, c[0x0][R3+0x2a0] ;  /* 0x0000a80003037b82 */ /* 0x000e620000000800 */
[----:B------:R-:W-:Y:S01]  /*0d70*/  MOV R97, UR5 ;  /* 0x0000000500617c02 */ /* 0x000fe20008000f00 */
[----:B--2---:R-:W-:Y:S01]  /*0d80*/  FMUL R5, R5, UR7 ;  /* 0x0000000705057c20 */ /* 0x004fe20008400000 */
[----:B----4-:R-:W-:Y:S02]  /*0d90*/  I2FP.F32.U32 R4, UR4 ;  /* 0x0000000400047c45 */ /* 0x010fe40008201000 */
[----:B------:R-:W-:-:S05]  /*0da0*/  CS2R.32 R2, SR_CgaSize ;  /* 0x0000000000027805 */ /* 0x000fca0000008a00 */
[----:B------:R-:W-:-:S06]  /*0db0*/  IMAD R2, R2, -0xa0, RZ ;  /* 0xffffff6002027824 */ /* 0x000fcc00078e02ff */
[----:B------:R-:W2:Y:S01]  /*0dc0*/  LDC R2, c[0x0][R2+0x2a4] ;  /* 0x0000a90002027b82 */ /* 0x000ea20000000800 */
[----:B------:R-:W4:Y:S01]  /*0dd0*/  F2I.U32.TRUNC.NTZ R90, R5 ;  /* 0x00000005005a7305 */ /* 0x000f22000020f000 */
[----:B------:R-:W-:Y:S01]  /*0de0*/  MOV R91, UR4 ;  /* 0x00000004005b7c02 */ /* 0x000fe20008000f00 */
[----:B---3--:R-:W-:-:S05]  /*0df0*/  FMUL R4, R4, UR6 ;  /* 0x0000000604047c20 */ /* 0x008fca0008400000 */
[----:B------:R-:W-:Y:S01]  /*0e00*/  BAR.SYNC.DEFER_BLOCKING 0x0 ;  /* 0x0000000000007b1d */ /* 0x000fe20000010000 */
[----:B------:R-:W-:-:S05]  /*0e10*/  ISETP.GE.AND P0, PT, R9, 0x1, PT ;  /* 0x000000010900780c */ /* 0x000fca0003f06270 */
[----:B------:R-:W3:Y:S02]  /*0e20*/  F2I.U32.TRUNC.NTZ R79, R4 ;  /* 0x00000004004f7305 */ /* 0x000ee4000020f000 */
[----:B------:R-:W2:Y:S01]  /*0e30*/  S2UR UR36, SR_CTAID.Z ;  /* 0x00000000002479c3 */ /* 0x000ea20000002700 */
[----:B----4-:R-:W-:-:S05]  /*0e40*/  IADD3 R90, PT, PT, -R90, RZ, RZ ;  /* 0x000000ff5a5a7210 */ /* 0x010fca0007ffe1ff */
[----:B-1----:R-:W-:Y:S01]  /*0e50*/  IMAD R90, R3, R90, UR5 ;  /* 0x00000005035a7e24 */ /* 0x002fe2000f8e025a */
[----:B---3--:R-:W-:-:S05]  /*0e60*/  IADD3 R79, PT, PT, -R79, RZ, RZ ;  /* 0x000000ff4f4f7210 */ /* 0x008fca0007ffe1ff */
[----:B--2---:R-:W-:Y:S01]  /*0e70*/  IMAD R79, R2, R79, UR4 ;  /* 0x00000004024f7e24 */ /* 0x004fe2000f8e024f */
[----:B------:R-:W-:Y:S06]  /*0e80*/  @!P0 BRA `(.L_x_15) ;  /* 0x0000000000b88947 */ /* 0x000fec0003800000 */
[----:B------:R-:W1:Y:S01]  /*0e90*/  LDC.64 R4, c[0x0][0xb18] ;  /* 0x0002c600ff047b82 */ /* 0x000e620000000a00 */
[----:B------:R-:W-:-:S07]  /*0ea0*/  ISETP.NE.AND P0, PT, R9, 0x1, PT ;  /* 0x000000010900780c */ /* 0x000fce0003f05270 */
[----:B------:R-:W2:Y:S08]  /*0eb0*/  LDC R10, c[0x0][0xb0c] ;  /* 0x0002c300ff0a7b82 */ /* 0x000eb00000000800 */
[----:B------:R-:W3:Y:S08]  /*0ec0*/  LDC R11, c[0x0][0x370] ;  /* 0x0000dc00ff0b7b82 */ /* 0x000ef00000000800 */
[----:B------:R-:W4:Y:S01]  /*0ed0*/  LDC R12, c[0x0][0x374] ;  /* 0x0000dd00ff0c7b82 */ /* 0x000f220000000800 */
[----:B-1----:R-:W-:-:S07]  /*0ee0*/  ISETP.NE.AND P1, PT, R4, 0x1, PT ;  /* 0x000000010400780c */ /* 0x002fce0003f25270 */
[----:B------:R-:W3:Y:S01]  /*0ef0*/  LDC.64 R6, c[0x0][0xb10] ;  /* 0x0002c400ff067b82 */ /* 0x000ee20000000a00 */
[----:B--2---:R-:W-:-:S07]  /*0f00*/  ISETP.NE.AND P2, PT, R10, 0x1, PT ;  /* 0x000000010a00780c */ /* 0x004fce0003f45270 */
[----:B------:R-:W1:Y:S08]  /*0f10*/  LDC R8, c[0x0][0xb20] ;  /* 0x0002c800ff087b82 */ /* 0x000e700000000800 */
[----:B------:R-:W2:Y:S01]  /*0f20*/  LDC.64 R2, c[0x0][0xb28] ;  /* 0x0002ca00ff027b82 */ /* 0x000ea20000000a00 */
[----:B----4-:R-:W-:-:S04]  /*0f30*/  IMAD.HI.U32 R13, R12, R5, RZ ;  /* 0x000000050c0d7227 */ /* 0x010fc800078e00ff */
[----:B------:R-:W-:-:S04]  /*0f40*/  IMAD.HI.U32 R5, R91, R5, RZ ;  /* 0x000000055b057227 */ /* 0x000fc800078e00ff */
[----:B---3--:R-:W-:-:S04]  /*0f50*/  IMAD.HI.U32 R14, R11, R6, RZ ;  /* 0x000000060b0e7227 */ /* 0x008fc800078e00ff */
[----:B------:R-:W-:Y:S01]  /*0f60*/  IMAD.HI.U32 R16, R97, R6, RZ ;  /* 0x0000000661107227 */ /* 0x000fe200078e00ff */
[-C--:B------:R-:W-:Y:S02]  /*0f70*/  @P2 SHF.R.U32.HI R11, RZ, R7.reuse, R14 ;  /* 0x00000007ff0b2219 */ /* 0x080fe4000001160e */
[-C--:B-1----:R-:W-:Y:S02]  /*0f80*/  @P1 SHF.R.U32.HI R12, RZ, R8.reuse, R13 ;  /* 0x00000008ff0c1219 */ /* 0x082fe4000001160d */
[----:B------:R-:W-:Y:S02]  /*0f90*/  SHF.R.U32.HI R8, RZ, R8, R5 ;  /* 0x00000008ff087219 */ /* 0x000fe40000011605 */
[----:B------:R-:W-:Y:S02]  /*0fa0*/  SHF.R.U32.HI R16, RZ, R7, R16 ;  /* 0x00000007ff107219 */ /* 0x000fe40000011610 */
[----:B------:R-:W-:Y:S01]  /*0fb0*/  SEL R5, R91, R8, !P1 ;  /* 0x000000085b057207 */ /* 0x000fe20004800000 */
[----:B--2---:R-:W-:Y:S01]  /*0fc0*/  IMAD.HI.U32 R14, R12, R2, RZ ;  /* 0x000000020c0e7227 */ /* 0x004fe200078e00ff */
[----:B------:R-:W-:-:S03]  /*0fd0*/  SEL R7, R97, R16, !P2 ;  /* 0x0000001061077207 */ /* 0x000fc60005000000 */
[----:B------:R-:W-:Y:S01]  /*0fe0*/  IMAD.HI.U32 R6, R11, R2, RZ ;  /* 0x000000020b067227 */ /* 0x000fe200078e00ff */
[----:B------:R-:W-:-:S04]  /*0ff0*/  @P0 SHF.R.U32.HI R12, RZ, R3, R14 ;  /* 0x00000003ff0c0219 */ /* 0x000fc8000001160e */
[----:B------:R-:W-:Y:S01]  /*1000*/  @P0 SHF.R.U32.HI R11, RZ, R3, R6 ;  /* 0x00000003ff0b0219 */ /* 0x000fe20000011606 */
[----:B------:R-:W-:-:S04]  /*1010*/  IMAD R12, R12, R9, RZ ;  /* 0x000000090c0c7224 */ /* 0x000fc800078e02ff */
[----:B------:R-:W-:Y:S01]  /*1020*/  IMAD R6, R11, R9, RZ ;  /* 0x000000090b067224 */ /* 0x000fe200078e02ff */
[----:B------:R-:W-:-:S04]  /*1030*/  ISETP.GE.AND P1, PT, R5, R12, PT ;  /* 0x0000000c0500720c */ /* 0x000fc80003f26270 */
[----:B------:R-:W-:Y:S01]  /*1040*/  ISETP.GE.OR P1, PT, R7, R6, P1 ;  /* 0x000000060700720c */ /* 0x000fe20000f26670 */
[----:B------:R-:W-:-:S05]  /*1050*/  IMAD.HI.U32 R6, R5, R2, RZ ;  /* 0x0000000205067227 */ /* 0x000fca00078e00ff */
[----:B------:R-:W-:-:S04]  /*1060*/  SHF.R.U32.HI R6, RZ, R3, R6 ;  /* 0x00000003ff067219 */ /* 0x000fc80000011606 */
[----:B------:R-:W-:-:S03]  /*1070*/  SEL R6, R5, R6, !P0 ;  /* 0x0000000605067207 */ /* 0x000fc60004000000 */
[----:B------:R-:W-:Y:S01]  /*1080*/  @!P1 IMAD.HI.U32 R8, R7, R2, RZ ;  /* 0x0000000207089227 */ /* 0x000fe200078e00ff */
[----:B------:R-:W-:-:S04]  /*1090*/  IADD3 R2, PT, PT, -R6, RZ, RZ ;  /* 0x000000ff06027210 */ /* 0x000fc80007ffe1ff */
[----:B------:R-:W-:Y:S01]  /*10a0*/  @!P1 SHF.R.U32.HI R8, RZ, R3, R8 ;  /* 0x00000003ff089219 */ /* 0x000fe20000011608 */
[----:B------:R-:W-:-:S03]  /*10b0*/  IMAD R2, R9, R2, R5 ;  /* 0x0000000209027224 */ /* 0x000fc600078e0205 */
[----:B------:R-:W-:Y:S02]  /*10c0*/  @!P1 SEL R3, R7, R8, !P0 ;  /* 0x0000000807039207 */ /* 0x000fe40004000000 */
[----:B------:R-:W-:-:S03]  /*10d0*/  IADD3 R8, PT, PT, -R5, RZ, RZ ;  /* 0x000000ff05087210 */ /* 0x000fc60007ffe1ff */
[--C-:B------:R-:W-:Y:S02]  /*10e0*/  @!P1 IMAD.IADD R6, R6, 0x1, -R3.reuse ;  /* 0x0000000106069824 */ /* 0x100fe400078e0a03 */
[----:B------:R-:W-:Y:S01]  /*10f0*/  @!P1 IMAD R3, R2, R11, R3 ;  /* 0x0000000b02039224 */ /* 0x000fe200078e0203 */
[----:B------:R-:W-:Y:S01]  /*1100*/  IADD3 R2, PT, PT, -R7, RZ, RZ ;  /* 0x000000ff07027210 */ /* 0x000fe20007ffe1ff */
[----:B------:R-:W-:Y:S02]  /*1110*/  @!P1 IMAD R5, R6, R9, R7 ;  /* 0x0000000906059224 */ /* 0x000fe400078e0207 */
[----:B------:R-:W-:Y:S02]  /*1120*/  IMAD R8, R4, R8, R91 ;  /* 0x0000000804087224 */ /* 0x000fe400078e025b */
[----:B------:R-:W-:Y:S02]  /*1130*/  @!P1 IMAD.MOV.U32 R7, RZ, RZ, R3 ;  /* 0x000000ffff079224 */ /* 0x000fe400078e0003 */
[----:B------:R-:W-:-:S02]  /*1140*/  IMAD R2, R10, R2, R97 ;  /* 0x000000020a027224 */ /* 0x000fc400078e0261 */
[----:B------:R-:W-:Y:S02]  /*1150*/  IMAD R91, R5, R4, R8 ;  /* 0x00000004055b7224 */ /* 0x000fe400078e0208 */
[----:B------:R-:W-:Y:S02]  /*1160*/  IMAD R97, R7, R10, R2 ;  /* 0x0000000a07617224 */ /* 0x000fe400078e0202 */
.L_x_15:
[----:B------:R-:W1:Y:S01]  /*1170*/  LDCU UR4, c[0x0][0xb30] ;  /* 0x00016600ff0477ac */ /* 0x000e620008000800 */
[----:B------:R-:W2:Y:S08]  /*1180*/  S2UR UR37, SR_CgaCtaId ;  /* 0x00000000002579c3 */ /* 0x000eb00000008800 */
[----:B------:R-:W3:Y:S01]  /*1190*/  LDC R40, c[0x0][0xb24] ;  /* 0x0002c900ff287b82 */ /* 0x000ee20000000800 */
[----:B-1----:R-:W-:-:S09]  /*11a0*/  UISETP.NE.AND UP1, UPT, UR4, 0x1, UPT ;  /* 0x000000010400788c */ /* 0x002fd2000bf25270 */
[----:B--2---:R-:W-:Y:S05]  /*11b0*/  BRA.U UP1, `(.L_x_16) ;  /* 0x0000000101407547 */ /* 0x004fea000b800000 */
[----:B------:R-:W1:Y:S08]  /*11c0*/  LDC.64 R4, c[0x0][0xb10] ;  /* 0x0002c400ff047b82 */ /* 0x000e700000000a00 */
[----:B------:R-:W2:Y:S08]  /*11d0*/  LDC.64 R2, c[0x0][0xb18] ;  /* 0x0002c600ff027b82 */ /* 0x000eb00000000a00 */
[----:B------:R-:W4:Y:S08]  /*11e0*/  LDC R6, c[0x0][0xb20] ;  /* 0x0002c800ff067b82 */ /* 0x000f300000000800 */
[----:B------:R-:W3:Y:S01]  /*11f0*/  LDC R8, c[0x0][0xb0c] ;  /* 0x0002c300ff087b82 */ /* 0x000ee20000000800 */
[----:B-1----:R-:W-:-:S05]  /*1200*/  IMAD.HI.U32 R4, R97, R4, RZ ;  /* 0x0000000461047227 */ /* 0x002fca00078e00ff */
[----:B------:R-:W-:Y:S01]  /*1210*/  SHF.R.U32.HI R4, RZ, R5, R4 ;  /* 0x00000005ff047219 */ /* 0x000fe20000011604 */
[----:B--2---:R-:W-:Y:S01]  /*1220*/  IMAD.HI.U32 R3, R91, R3, RZ ;  /* 0x000000035b037227 */ /* 0x004fe200078e00ff */
[----:B------:R-:W-:-:S04]  /*1230*/  ISETP.NE.AND P0, PT, R2, 0x1, PT ;  /* 0x000000010200780c */ /* 0x000fc80003f05270 */
[----:B----4-:R-:W-:-:S04]  /*1240*/  SHF.R.U32.HI R6, RZ, R6, R3 ;  /* 0x00000006ff067219 */ /* 0x010fc80000011603 */
[----:B------:R-:W-:Y:S02]  /*1250*/  SEL R3, R91, R6, !P0 ;  /* 0x000000065b037207 */ /* 0x000fe40004000000 */
[----:B---3--:R-:W-:-:S04]  /*1260*/  ISETP.NE.AND P1, PT, R8, 0x1, PT ;  /* 0x000000010800780c */ /* 0x008fc80003f25270 */
[----:B------:R-:W-:-:S05]  /*1270*/  SEL R4, R97, R4, !P1 ;  /* 0x0000000461047207 */ /* 0x000fca0004800000 */
[----:B------:R-:W-:Y:S02]  /*1280*/  IMAD.IADD R5, R3, 0x1, -R4 ;  /* 0x0000000103057824 */ /* 0x000fe400078e0a04 */
[----:B------:R-:W-:Y:S02]  /*1290*/  IMAD.IADD R3, R4, 0x1, -R3 ;  /* 0x0000000104037824 */ /* 0x000fe400078e0a03 */
[----:B------:R-:W-:Y:S02]  /*12a0*/  IMAD R97, R5, R8, R97 ;  /* 0x0000000805617224 */ /* 0x000fe400078e0261 */
[----:B------:R-:W-:-:S07]  /*12b0*/  IMAD R91, R3, R2, R91 ;  /* 0x00000002035b7224 */ /* 0x000fce00078e025b */
.L_x_16:
[----:B------:R-:W-:Y:S01]  /*12c0*/  BAR.SYNC.DEFER_BLOCKING 0x0 ;  /* 0x0000000000007b1d */ /* 0x000fe20000010000 */
[----:B------:R-:W-:Y:S01]  /*12d0*/  UISETP.NE.AND UP1, UPT, UR8, 0x2, UPT ;  /* 0x000000020800788c */ /* 0x000fe2000bf25270 */
[----:B------:R-:W-:Y:S02]  /*12e0*/  ISETP.NE.OR P5, PT, R0, 0x2, !P5 ;  /* 0x000000020000780c */ /* 0x000fe40006fa5670 */
[----:B------:R-:W-:-:S06]  /*12f0*/  LOP3.LUT R2, R101, 0x1f, RZ, 0xc0, !PT ;  /* 0x0000001f65027812 */ /* 0x000fcc00078ec0ff */
[----:B------:R-:W-:Y:S05]  /*1300*/  BRA.U UP1, `(.L_x_17) ;  /* 0x00000011010c7547 */ /* 0x000fea000b800000 */
[----:B------:R-:W1:Y:S01]  /*1310*/  LDCU UR13, c[0x0][0x38c] ;  /* 0x00007180ff0d77ac */ /* 0x000e620008000800 */
[----:B------:R-:W2:Y:S01]  /*1320*/  LDC R9, c[0x0][0x370] ;  /* 0x0000dc00ff097b82 */ /* 0x000ea20000000800 */
[----:B------:R-:W-:Y:S01]  /*1330*/  PLOP3.LUT P1, PT, PT, PT, UP2, 0x80, 0x8 ;  /* 0x000000000008781c */ /* 0x000fe20003f2f028 */
[----:B------:R-:W-:Y:S01]  /*1340*/  IMAD.MOV.U32 R15, RZ, RZ, 0x1 ;  /* 0x00000001ff0f7424 */ /* 0x000fe200078e00ff */
[----:B------:R-:W-:Y:S01]  /*1350*/  ISETP.EQ.OR P4, PT, R2, RZ, P5 ;  /* 0x000000ff0200720c */ /* 0x000fe20002f82670 */
[----:B------:R-:W-:Y:S01]  /*1360*/  IMAD.MOV.U32 R14, RZ, RZ, RZ ;  /* 0x000000ffff0e7224 */ /* 0x000fe200078e00ff */
[----:B------:R-:W-:Y:S02]  /*1370*/  PLOP3.LUT P1, PT, P1, PT, PT, 0x8, 0x80 ;  /* 0x000000000080781c */ /* 0x000fe40000f2e170 */
[----:B------:R-:W-:Y:S01]  /*1380*/  CS2R R12, SRZ ;  /* 0x00000000000c7805 */ /* 0x000fe2000001ff00 */
[----:B------:R-:W-:Y:S01]  /*1390*/  IMAD.MOV.U32 R10, RZ, RZ, 0x1 ;  /* 0x00000001ff0a7424 */ /* 0x000fe200078e00ff */
[----:B------:R-:W4:Y:S01]  /*13a0*/  LDC R0, c[0x0][0x374] ;  /* 0x0000dd00ff007b82 */ /* 0x000f220000000800 */
[----:B------:R-:W2:Y:S01]  /*13b0*/  LDCU.64 UR22, c[0x0][0x348] ;  /* 0x00006900ff1677ac */ /* 0x000ea20008000a00 */
[----:B------:R-:W-:Y:S01]  /*13c0*/  UMOV UR6, URZ ;  /* 0x000000ff00067c82 */ /* 0x000fe20008000000 */
[----:B-1----:R-:W-:-:S04]  /*13d0*/  UIADD3 UR5, UPT, UPT, UR13, 0x3f, URZ ;  /* 0x0000003f0d057890 */ /* 0x002fc8000fffe0ff */
[----:B------:R-:W-:-:S04]  /*13e0*/  USHF.R.S32.HI UR4, URZ, 0x1f, UR5 ;  /* 0x0000001fff047899 */ /* 0x000fc80008011405 */
[----:B------:R-:W-:-:S04]  /*13f0*/  ULEA.HI UR4, UR4, UR5, URZ, 0x6 ;  /* 0x0000000504047291 */ /* 0x000fc8000f8f30ff */
[----:B------:R-:W-:Y:S02]  /*1400*/  USHF.R.S32.HI UR15, URZ, 0x6, UR4 ;  /* 0x00000006ff0f7899 */ /* 0x000fe40008011404 */
[----:B------:R-:W-:Y:S02]  /*1410*/  UIADD3 UR4, UPT, UPT, UR13, -0x1, URZ ;  /* 0xffffffff0d047890 */ /* 0x000fe4000fffe0ff */
[----:B------:R-:W-:Y:S02]  /*1420*/  UISETP.LT.U32.AND UP0, UPT, UR15, 0x2, UPT ;  /* 0x000000020f00788c */ /* 0x000fe4000bf01070 */
[----:B------:R-:W-:Y:S02]  /*1430*/  UISETP.GE.U32.AND UP1, UPT, UR4, -0x7f, UPT ;  /* 0xffffff810400788c */ /* 0x000fe4000bf26070 */
[----:B------:R-:W-:Y:S02]  /*1440*/  USEL UR14, UR15, 0x2, UP0 ;  /* 0x000000020f0e7887 */ /* 0x000fe40008000000 */
[----:B------:R-:W-:-:S02]  /*1450*/  UIADD3 UR13, UPT, UPT, UR13, 0x7e, URZ ;  /* 0x0000007e0d0d7890 */ /* 0x000fc4000fffe0ff */
[----:B------:R-:W-:Y:S02]  /*1460*/  UIADD3 UR5, UPT, UPT, UR14, -0x1, URZ ;  /* 0xffffffff0e057890 */ /* 0x000fe4000fffe0ff */
[----:B------:R-:W-:-:S03]  /*1470*/  UIADD3 UR7, UPT, UPT, UR15, -UR14, URZ ;  /* 0x8000000e0f077290 */ /* 0x000fc6000fffe0ff */
[----:B------:R-:W-:-:S04]  /*1480*/  @UP1 UIADD3 UR5, UPT, UPT, UR14, URZ, URZ ;  /* 0x000000ff0e051290 */ /* 0x000fc8000fffe0ff */
[----:B--2---:R-:W-:-:S12]  /*1490*/  UIADD3 UR5, UPT, UPT, UR5, 0x1, URZ ;  /* 0x0000000105057890 */ /* 0x004fd8000fffe0ff */
.L_x_35:
[----:B------:R-:W-:Y:S01]  /*14a0*/  UISETP.NE.AND UP0, UPT, UR37, URZ, UPT ;  /* 0x000000ff2500728c */ /* 0x000fe2000bf05270 */
[----:B------:R-:W1:Y:S08]  /*14b0*/  S2UR UR37, SR_CgaCtaId ;  /* 0x00000000002579c3 */ /* 0x000e700000008800 */
[----:B------:R-:W-:Y:S05]  /*14c0*/  BRA.U UP0, `(.L_x_18) ;  /* 0x0000000100347547 */ /* 0x000fea000b800000 */
[----:B------:R-:W2:Y:S01]  /*14d0*/  S2R R2, SR_CgaCtaId ;  /* 0x0000000000027919 */ /* 0x000ea20000008800 */
[----:B------:R-:W-:-:S04]  /*14e0*/  MOV R3, 0x400 ;  /* 0x0000040000037802 */ /* 0x000fc80000000f00 */
[----:B--2---:R-:W-:Y:S02]  /*14f0*/  LEA R3, R2, R3, 0x18 ;  /* 0x0000000302037211 */ /* 0x004fe400078ec0ff */
[----:B------:R-:W-:-:S03]  /*1500*/  SHF.L.U32 R2, R10, 0x1f, RZ ;  /* 0x0000001f0a027819 */ /* 0x000fc600000006ff */
[----:B------:R-:W-:-:S04]  /*1510*/  IMAD R3, R12, 0x8, R3 ;  /* 0x000000080c037824 */ /* 0x000fc800078e0203 */
[----:B------:R-:W2:Y:S02]  /*1520*/  SYNCS.PHASECHK.TRANS64.TRYWAIT P0, [R3+URZ+0xb0], R2 ;  /* 0x0000b002030075a7 */ /* 0x000ea400080011ff */
[----:B--2---:R-:W-:Y:S05]  /*1530*/  @!P0 BRA `(.L_x_19) ;  /* 0x0000004800788947 */ /* 0x004fea0003800000 */
.L_x_93:
[----:B------:R-:W-:Y:S01]  /*1540*/  VIADD R12, R12, 0x1 ;  /* 0x000000010c0c7836 */ /* 0x000fe20000000000 */
[----:B------:R2:W-:Y:S04]  /*1550*/  SYNCS.ARRIVE.TRANS64.A1T0 RZ, [R3+URZ+0xa0], RZ ;  /* 0x0000a0ff03ff79a7 */ /* 0x0005e800081000ff */
[----:B------:R-:W-:-:S04]  /*1560*/  ISETP.NE.AND P0, PT, R12, 0x2, PT ;  /* 0x000000020c00780c */ /* 0x000fc80003f05270 */
[----:B------:R-:W-:Y:S02]  /*1570*/  SEL R12, R12, RZ, P0 ;  /* 0x000000ff0c0c7207 */ /* 0x000fe40000000000 */
[----:B--2---:R-:W-:-:S04]  /*1580*/  SEL R3, RZ, 0x1, P0 ;  /* 0x00000001ff037807 */ /* 0x004fc80000000000 */
[----:B------:R-:W-:-:S07]  /*1590*/  LOP3.LUT R10, R10, R3, RZ, 0x3c, !PT ;  /* 0x000000030a0a7212 */ /* 0x000fce00078e3cff */
.L_x_18:
[----:B------:R-:W-:Y:S01]  /*15a0*/  UMOV UR4, 0x400 ;  /* 0x0000040000047882 */ /* 0x000fe20000000000 */
[----:B------:R-:W-:Y:S01]  /*15b0*/  SHF.L.U32 R2, R15, 0x1f, RZ ;  /* 0x0000001f0f027819 */ /* 0x000fe200000006ff */
[----:B-1----:R-:W-:Y:S01]  /*15c0*/  ULEA UR4, UR37, UR4, 0x18 ;  /* 0x0000000425047291 */ /* 0x002fe2000f8ec0ff */
[----:B------:R-:W-:Y:S01]  /*15d0*/  R2UR UR35, R97 ;  /* 0x00000000612372ca */ /* 0x000fe200000e0000 */
[----:B------:R-:W-:Y:S01]  /*15e0*/  UISETP.GE.U32.AND UP0, UPT, UR13, 0x7f, UPT ;  /* 0x0000007f0d00788c */ /* 0x000fe2000bf06070 */
[----:B------:R-:W-:Y:S01]  /*15f0*/  R2UR UR11, R91 ;  /* 0x000000005b0b72ca */ /* 0x000fe200000e0000 */
[----:B------:R-:W-:Y:S01]  /*1600*/  ULEA UR8, UR6, UR4, 0x3 ;  /* 0x0000000406087291 */ /* 0x000fe2000f8e18ff */
[----:B------:R-:W-:-:S08]  /*1610*/  UMOV UR24, URZ ;  /* 0x000000ff00187c82 */ /* 0x000fd00008000000 */
[----:B------:R1:W2:Y:S01]  /*1620*/  SYNCS.PHASECHK.TRANS64.TRYWAIT P0, [UR8+0x10], R2 ;  /* 0x00001002ff0075a7 */ /* 0x0002a20008001108 */
[----:B------:R-:W-:Y:S02]  /*1630*/  USHF.L.U32 UR35, UR35, 0x6, URZ ;  /* 0x0000000623237899 */ /* 0x000fe400080006ff */
[----:B------:R-:W-:Y:S01]  /*1640*/  USHF.L.U32 UR11, UR11, 0x6, URZ ;  /* 0x000000060b0b7899 */ /* 0x000fe200080006ff */
[----:B------:R-:W-:Y:S11]  /*1650*/  BRA.U !UP0, `(.L_x_20) ;  /* 0x0000000108a47547 */ /* 0x000ff6000b800000 */
[----:B------:R-:W-:Y:S01]  /*1660*/  UMOV UR16, URZ ;  /* 0x000000ff00107c82 */ /* 0x000fe20008000000 */
[----:B------:R-:W-:-:S05]  /*1670*/  UMOV UR17, UR6 ;  /* 0x0000000600117c82 */ /* 0x000fca0008000000 */
.L_x_25:
[----:B-1----:R-:W-:Y:S01]  /*1680*/  ULEA UR33, UR17, UR4, 0x3 ;  /* 0x0000000411217291 */ /* 0x002fe2000f8e18ff */
[----:B--2---:R-:W-:Y:S01]  /*1690*/  @!P5 MOV R3, 0x2000 ;  /* 0x000020000003d802 */ /* 0x004fe20000000f00 */
[----:B--2---:R-:W-:Y:S10]  /*16a0*/  @P0 BRA `(.L_x_21) ;  /* 0x00000000000c0947 */ /* 0x004ff40003800000 */
[----:B------:R-:W-:-:S04]  /*16b0*/  SHF.L.U32 R5, R15, 0x1f, RZ ;  /* 0x0000001f0f057819 */ /* 0x000fc800000006ff */
[----:B------:R-:W2:Y:S02]  /*16c0*/  SYNCS.PHASECHK.TRANS64.TRYWAIT P0, [UR33+0x10], R5 ;  /* 0x00001005ff0075a7 */ /* 0x000ea40008001121 */
[----:B--2---:R-:W-:Y:S05]  /*16d0*/  @!P0 BRA `(.L_x_22) ;  /* 0x0000004800248947 */ /* 0x004fea0003800000 */
.L_x_21:
[----:B------:R2:W-:Y:S01]  /*16e0*/  @!P5 SYNCS.ARRIVE.TRANS64 RZ, [UR33], R3 ;  /* 0x00000003ffffd9a7 */ /* 0x0005e20008000021 */
[----:B------:R-:W-:Y:S04]  /*16f0*/  BSSY.RECONVERGENT B0, `(.L_x_23) ;  /* 0x0000003000007945 */ /* 0x000fe80003800200 */
[----:B------:R-:W-:Y:S05]  /*1700*/  @P4 BRA `(.L_x_24) ;  /* 0x0000000000044947 */ /* 0x000fea0003800000 */
[----:B------:R-:W-:Y:S05]  /*1710*/  BPT.TRAP 0x1 ;  /* 0x000000040000795c */ /* 0x000fea0000300000 */
.L_x_24:
[----:B------:R-:W-:Y:S05]  /*1720*/  BSYNC.RECONVERGENT B0 ;  /* 0x0000000000007941 */ /* 0x000fea0003800200 */
.L_x_23:
[----:B------:R-:W-:Y:S02]  /*1730*/  UIADD3 UR6, UPT, UPT, UR17, 0x1, URZ ;  /* 0x0000000111067890 */ /* 0x000fe4000fffe0ff */
[----:B------:R-:W-:Y:S02]  /*1740*/  UIADD3 UR26, UP1, UPT, UR22, 0x80, URZ ;  /* 0x00000080161a7890 */ /* 0x000fe4000ff3e0ff */
[----:B------:R-:W-:Y:S02]  /*1750*/  UISETP.NE.AND UP0, UPT, UR6, 0x2, UPT ;  /* 0x000000020600788c */ /* 0x000fe4000bf05270 */
[----:B------:R-:W-:Y:S02]  /*1760*/  USHF.L.U32 UR34, UR16, 0x6, URZ ;  /* 0x0000000610227899 */ /* 0x000fe400080006ff */
[----:B------:R-:W-:Y:S02]  /*1770*/  USEL UR9, URZ, 0x1, UP0 ;  /* 0x00000001ff097887 */ /* 0x000fe40008000000 */
[----:B------:R-:W-:-:S02]  /*1780*/  USEL UR6, UR6, URZ, UP0 ;  /* 0x000000ff06067287 */ /* 0x000fc40008000000 */
[----:B------:R-:W-:Y:S02]  /*1790*/  UIADD3 UR20, UP0, UPT, UR22, 0x180, URZ ;  /* 0x0000018016147890 */ /* 0x000fe4000ff1e0ff */
[----:B------:R-:W-:Y:S01]  /*17a0*/  ULEA UR8, UR6, UR4, 0x3 ;  /* 0x0000000406087291 */ /* 0x000fe2000f8e18ff */
[----:B------:R-:W-:Y:S01]  /*17b0*/  LOP3.LUT R15, R15, UR9, RZ, 0x3c, !PT ;  /* 0x000000090f0f7c12 */ /* 0x000fe2000f8e3cff */
[----:B------:R-:W-:Y:S02]  /*17c0*/  UIADD3.X UR27, UPT, UPT, URZ, UR23, URZ, UP1, !UPT ;  /* 0x00000017ff1b7290 */ /* 0x000fe40008ffe4ff */
[----:B------:R-:W-:Y:S01]  /*17d0*/  UIADD3.X UR21, UPT, UPT, URZ, UR23, URZ, UP0, !UPT ;  /* 0x00000017ff157290 */ /* 0x000fe200087fe4ff */
[----:B-1----:R-:W-:Y:S01]  /*17e0*/  SHF.L.U32 R2, R15, 0x1f, RZ ;  /* 0x0000001f0f027819 */ /* 0x002fe200000006ff */
[----:B------:R-:W-:Y:S01]  /*17f0*/  UMOV UR18, 0x0 ;  /* 0x0000000000127882 */ /* 0x000fe20000000000 */
[----:B------:R-:W-:Y:S01]  /*1800*/  UMOV UR19, 0x10000000 ;  /* 0x1000000000137882 */ /* 0x000fe20000000000 */
[----:B------:R-:W-:Y:S01]  /*1810*/  UMOV UR12, UR36 ;  /* 0x00000024000c7c82 */ /* 0x000fe20008000000 */
[----:B------:R1:W1:Y:S01]  /*1820*/  SYNCS.PHASECHK.TRANS64.TRYWAIT P0, [UR8+0x10], R2 ;  /* 0x00001002ff0075a7 */ /* 0x0002620008001108 */
[----:B------:R-:W-:Y:S01]  /*1830*/  ULEA UR8, UR17, UR4, 0xc ;  /* 0x0000000411087291 */ /* 0x000fe2000f8e60ff */
[----:B------:R-:W-:Y:S01]  /*1840*/  UMOV UR9, UR33 ;  /* 0x0000002100097c82 */ /* 0x000fe20008000000 */
[----:B------:R-:W-:-:S02]  /*1850*/  UMOV UR10, UR34 ;  /* 0x00000022000a7c82 */ /* 0x000fc40008000000 */
[----:B------:R-:W-:Y:S02]  /*1860*/  UIADD3 UR32, UPT, UPT, UR8, 0x2400, URZ ;  /* 0x0000240008207890 */ /* 0x000fe4000fffe0ff */
[----:B------:R-:W-:Y:S02]  /*1870*/  UIADD3 UR8, UPT, UPT, UR8, 0x4400, URZ ;  /* 0x0000440008087890 */ /* 0x000fe4000fffe0ff */
[----:B------:R-:W-:Y:S01]  /*1880*/  UIADD3 UR16, UPT, UPT, UR16, 0x1, URZ ;  /* 0x0000000110107890 */ /* 0x000fe2000fffe0ff */
[----:B------:R-:W-:Y:S01]  /*1890*/  UMOV UR24, UR5 ;  /* 0x0000000500187c82 */ /* 0x000fe20008000000 */
[----:B------:R-:W-:Y:S02]  /*18a0*/  UMOV UR17, UR6 ;  /* 0x0000000600117c82 */ /* 0x000fe40008000000 */
[----:B------:R-:W-:Y:S01]  /*18b0*/  UISETP.NE.AND UP0, UPT, UR16, UR5, UPT ;  /* 0x000000051000728c */ /* 0x000fe2000bf05270 */
[----:B------:R1:W-:Y:S02]  /*18c0*/  UTMALDG.3D [UR32], [UR26], desc[UR18] ;  /* 0x000012201a0075b4 */ /* 0x0003e40008011000 */
[----:B------:R1:W-:Y:S06]  /*18d0*/  UTMALDG.3D [UR8], [UR20], desc[UR18] ;  /* 0x00001208140075b4 */ /* 0x0003ec0008011000 */
[----:B------:R-:W-:Y:S05]  /*18e0*/  BRA.U UP0, `(.L_x_25) ;  /* 0xfffffffd00647547 */ /* 0x000fea000b83ffff */
.L_x_20:
[----:B-1----:R-:W-:Y:S01]  /*18f0*/  ULEA UR8, UR6, UR4, 0x3 ;  /* 0x0000000406087291 */ /* 0x002fe2000f8e18ff */
[----:B------:R-:W-:Y:S01]  /*1900*/  SHF.L.U32 R2, R15, 0x1f, RZ ;  /* 0x0000001f0f027819 */ /* 0x000fe200000006ff */
[----:B------:R-:W-:Y:S01]  /*1910*/  @!P1 SYNCS.ARRIVE.TRANS64.A1T0 RZ, [UR4+0x38], RZ ;  /* 0x000038ffffff99a7 */ /* 0x000fe20008100004 */
[----:B------:R-:W-:-:S06]  /*1920*/  UISETP.GT.AND UP0, UPT, UR15, UR14, UPT ;  /* 0x0000000e0f00728c */ /* 0x000fcc000bf04270 */
[----:B--2---:R1:W2:Y:S03]  /*1930*/  SYNCS.PHASECHK.TRANS64.TRYWAIT P0, [UR8+0x10], R2 ;  /* 0x00001002ff0075a7 */ /* 0x0042a60008001108 */
[----:B------:R-:W-:Y:S05]  /*1940*/  BRA.U !UP0, `(.L_x_26) ;  /* 0x0000000108a87547 */ /* 0x000fea000b800000 */
[----:B------:R-:W-:Y:S01]  /*1950*/  UIADD3 UR21, UPT, UPT, UR7, UR24, URZ ;  /* 0x0000001807157290 */ /* 0x000fe2000fffe0ff */
[----:B------:R-:W-:-:S11]  /*1960*/  UMOV UR25, UR6 ;  /* 0x0000000600197c82 */ /* 0x000fd60008000000 */
.L_x_31:
[----:B-1----:R-:W-:Y:S01]  /*1970*/  ULEA UR17, UR25, UR4, 0x3 ;  /* 0x0000000419117291 */ /* 0x002fe2000f8e18ff */
[----:B--2---:R-:W-:Y:S01]  /*1980*/  @!P5 MOV R3, 0x2000 ;  /* 0x000020000003d802 */ /* 0x004fe20000000f00 */
[----:B--2---:R-:W-:Y:S10]  /*1990*/  @P0 BRA `(.L_x_27) ;  /* 0x00000000000c0947 */ /* 0x004ff40003800000 */
[----:B------:R-:W-:-:S04]  /*19a0*/  SHF.L.U32 R5, R15, 0x1f, RZ ;  /* 0x0000001f0f057819 */ /* 0x000fc800000006ff */
[----:B------:R-:W2:Y:S02]  /*19b0*/  SYNCS.PHASECHK.TRANS64.TRYWAIT P0, [UR17+0x10], R5 ;  /* 0x00001005ff0075a7 */ /* 0x000ea40008001111 */
[----:B--2---:R-:W-:Y:S05]  /*19c0*/  @!P0 BRA `(.L_x_28) ;  /* 0x0000004400808947 */ /* 0x004fea0003800000 */
.L_x_27:
[----:B------:R2:W-:Y:S01]  /*19d0*/  @!P5 SYNCS.ARRIVE.TRANS64 RZ, [UR17], R3 ;  /* 0x00000003ffffd9a7 */ /* 0x0005e20008000011 */
[----:B------:R-:W-:Y:S04]  /*19e0*/  BSSY.RECONVERGENT B0, `(.L_x_29) ;  /* 0x0000003000007945 */ /* 0x000fe80003800200 */
[----:B------:R-:W-:Y:S05]  /*19f0*/  @P4 BRA `(.L_x_30) ;  /* 0x0000000000044947 */ /* 0x000fea0003800000 */
[----:B------:R-:W-:Y:S05]  /*1a00*/  BPT.TRAP 0x1 ;  /* 0x000000040000795c */ /* 0x000fea0000300000 */
.L_x_30:
[----:B------:R-:W-:Y:S05]  /*1a10*/  BSYNC.RECONVERGENT B0 ;  /* 0x0000000000007941 */ /* 0x000fea0003800200 */
.L_x_29:
        /* <DEDUP_REMOVED lines=20> */
[----:B------:R-:W-:Y:S01]  /*1b60*/  UIADD3 UR8, UPT, UPT, UR8, 0x4400, URZ ;  /* 0x0000440008087890 */ /* 0x000fe2000fffe0ff */
[----:B------:R-:W-:Y:S01]  /*1b70*/  UMOV UR9, UR17 ;  /* 0x0000001100097c82 */ /* 0x000fe20008000000 */
[----:B------:R-:W-:Y:S01]  /*1b80*/  UMOV UR10, UR18 ;  /* 0x00000012000a7c82 */ /* 0x000fe20008000000 */
[----:B------:R-:W-:Y:S01]  /*1b90*/  UIADD3 UR24, UPT, UPT, UR24, 0x1, URZ ;  /* 0x0000000118187890 */ /* 0x000fe2000fffe0ff */
[----:B------:R-:W-:-:S03]  /*1ba0*/  UMOV UR25, UR6 ;  /* 0x0000000600197c82 */ /* 0x000fc60008000000 */
[----:B------:R1:W-:Y:S01]  /*1bb0*/  UTMALDG.3D [UR16], [UR30], desc[UR26] ;  /* 0x00001a101e0075b4 */ /* 0x0003e20008011000 */
[----:B------:R-:W-:Y:S01]  /*1bc0*/  UISETP.NE.AND UP0, UPT, UR24, UR21, UPT ;  /* 0x000000151800728c */ /* 0x000fe2000bf05270 */
[----:B------:R1:W-:Y:S08]  /*1bd0*/  UTMALDG.3D [UR8], [UR28], desc[UR26] ;  /* 0x00001a081c0075b4 */ /* 0x0003f00008011000 */
[----:B------:R-:W-:Y:S05]  /*1be0*/  BRA.U UP0, `(.L_x_31) ;  /* 0xfffffffd00607547 */ /* 0x000fea000b83ffff */
.L_x_26:
[C---:B-1----:R-:W-:Y:S01]  /*1bf0*/  LEA R2, R14.reuse, UR4, 0x3 ;  /* 0x000000040e027c11 */ /* 0x042fe2000f8e18ff */
[----:B------:R-:W-:Y:S01]  /*1c00*/  NOP ;  /* 0x0000000000007918 */ /* 0x000fe20000000000 */
[----:B--2---:R-:W-:Y:S02]  /*1c10*/  SHF.L.U32 R3, R13, 0x1f, RZ ;  /* 0x0000001f0d037819 */ /* 0x004fe400000006ff */
[----:B------:R-:W-:Y:S02]  /*1c20*/  LEA R4, R14, UR4, 0x4 ;  /* 0x000000040e047c11 */ /* 0x000fe4000f8e20ff */
[----:B------:R-:W1:Y:S02]  /*1c30*/  SYNCS.PHASECHK.TRANS64.TRYWAIT P0, [R2+URZ+0x40], R3 ;  /* 0x00004003020075a7 */ /* 0x000e6400080011ff */
[----:B-1----:R-:W-:Y:S05]  /*1c40*/  @!P0 BRA `(.L_x_32) ;  /* 0x0000004000f88947 */ /* 0x002fea0003800000 */
.L_x_96:
[----:B------:R-:W2:Y:S01]  /*1c50*/  LDS.128 R4, [R4+0xd0] ;  /* 0x0000d00004047984 */ /* 0x000ea20000000c00 */
[----:B---3--:R-:W-:Y:S01]  /*1c60*/  ISETP.GE.AND P0, PT, R40, 0x1, PT ;  /* 0x000000012800780c */ /* 0x008fe20003f06270 */
[----:B-1----:R-:W-:Y:S01]  /*1c70*/  VIADD R2, R2, 0x50 ;  /* 0x0000005002027836 */ /* 0x002fe20000000000 */
[----:B------:R-:W-:Y:S01]  /*1c80*/  @!PT LDS RZ, [RZ] ;  /* 0x00000000fffff984 */ /* 0x000fe20000000800 */
[----:B------:R-:W-:Y:S01]  /*1c90*/  @!PT LDS RZ, [RZ] ;  /* 0x00000000fffff984 */ /* 0x000fe20000000800 */
[----:B------:R-:W-:Y:S01]  /*1ca0*/  @!PT LDS RZ, [RZ] ;  /* 0x00000000fffff984 */ /* 0x000fe20000000800 */
[----:B------:R-:W-:Y:S01]  /*1cb0*/  @!PT LDS RZ, [RZ] ;  /* 0x00000000fffff984 */ /* 0x000fe20000000800 */
[----:B------:R1:W-:Y:S06]  /*1cc0*/  MEMBAR.ALL.CTA ;  /* 0x0000000000007992 */ /* 0x0003ec0000008000 */
[----:B-1----:R-:W1:Y:S01]  /*1cd0*/  FENCE.VIEW.ASYNC.S ;  /* 0x00000000000073c6 */ /* 0x002e620000000000 */
[----:B------:R-:W-:-:S04]  /*1ce0*/  PRMT R2, RZ, 0x654, R2 ;  /* 0x00000654ff027816 */ /* 0x000fc80000000002 */
[----:B-1----:R1:W-:Y:S01]  /*1cf0*/  SYNCS.ARRIVE.TRANS64.RED.A1T0 RZ, [R2+URZ], RZ ;  /* 0x000000ff02ff79a7 */ /* 0x0023e200081004ff */
[----:B--2---:R-:W-:-:S13]  /*1d00*/  LOP3.LUT P2, RZ, R6, 0x1, RZ, 0xc0, !PT ;  /* 0x0000000106ff7812 */ /* 0x004fda000784c0ff */
[----:B------:R-:W-:Y:S01]  /*1d10*/  @P2 SHF.R.U32.HI R3, RZ, 0x10, R5 ;  /* 0x00000010ff032819 */ /* 0x000fe20000011605 */
[----:B------:R-:W-:Y:S01]  /*1d20*/  VOTEU.ANY UP0, P2 ;  /* 0x0000000000ff7886 */ /* 0x000fe20001000100 */
[----:B------:R-:W-:Y:S02]  /*1d30*/  @P2 MOV R11, R4 ;  /* 0x00000004000b2202 */ /* 0x000fe40000000f00 */
[----:B------:R-:W-:Y:S02]  /*1d40*/  @P2 R2UR.BROADCAST UR8, R3 ;  /* 0x00000000030822ca */ /* 0x000fe400008e0000 */
[----:B------:R-:W-:-:S11]  /*1d50*/  @P2 LOP3.LUT R8, R5, 0xffff, RZ, 0xc0, !PT ;  /* 0x0000ffff05082812 */ /* 0x000fd600078ec0ff */
[----:B------:R-:W-:Y:S01]  /*1d60*/  @UP0 UMOV UR36, UR8 ;  /* 0x0000000800240c82 */ /* 0x000fe20008000000 */
[----:B-1----:R-:W-:Y:S05]  /*1d70*/  @!P0 BRA `(.L_x_33) ;  /* 0x0000000000b88947 */ /* 0x002fea0003800000 */
[----:B------:R-:W4:Y:S01]  /*1d80*/  LDC.64 R4, c[0x0][0xb18] ;  /* 0x0002c600ff047b82 */ /* 0x000f220000000a00 */
[----:B------:R-:W-:-:S07]  /*1d90*/  ISETP.NE.AND P3, PT, R40, 0x1, PT ;  /* 0x000000012800780c */ /* 0x000fce0003f65270 */
[----:B------:R-:W1:Y:S08]  /*1da0*/  LDC.64 R6, c[0x0][0xb10] ;  /* 0x0002c400ff067b82 */ /* 0x000e700000000a00 */
[----:B------:R-:W2:Y:S08]  /*1db0*/  LDC R16, c[0x0][0xb20] ;  /* 0x0002c800ff107b82 */ /* 0x000eb00000000800 */
[----:B------:R-:W3:Y:S01]  /*1dc0*/  LDC R18, c[0x0][0xb0c] ;  /* 0x0002c300ff127b82 */ /* 0x000ee20000000800 */
[----:B----4-:R-:W-:Y:S01]  /*1dd0*/  IMAD.HI.U32 R17, R0, R5, RZ ;  /* 0x0000000500117227 */ /* 0x010fe200078e00ff */
[----:B------:R-:W-:-:S03]  /*1de0*/  ISETP.NE.AND P0, PT, R4, 0x1, PT ;  /* 0x000000010400780c */ /* 0x000fc60003f05270 */
[----:B------:R-:W-:-:S03]  /*1df0*/  IMAD.HI.U32 R5, R8, R5, RZ ;  /* 0x0000000508057227 */ /* 0x000fc600078e00ff */
[----:B------:R-:W4:Y:S01]  /*1e00*/  LDC.64 R2, c[0x0][0xb28] ;  /* 0x0002ca00ff027b82 */ /* 0x000f220000000a00 */
[----:B-1----:R-:W-:-:S04]  /*1e10*/  IMAD.HI.U32 R20, R9, R6, RZ ;  /* 0x0000000609147227 */ /* 0x002fc800078e00ff */
[----:B------:R-:W-:Y:S01]  /*1e20*/  IMAD.HI.U32 R22, R11, R6, RZ ;  /* 0x000000060b167227 */ /* 0x000fe200078e00ff */
[----:B------:R-:W-:Y:S02]  /*1e30*/  SHF.R.U32.HI R20, RZ, R7, R20 ;  /* 0x00000007ff147219 */ /* 0x000fe40000011614 */
[-C--:B--2---:R-:W-:Y:S02]  /*1e40*/  SHF.R.U32.HI R17, RZ, R16.reuse, R17 ;  /* 0x00000010ff117219 */ /* 0x084fe40000011611 */
[----:B------:R-:W-:Y:S02]  /*1e50*/  SHF.R.U32.HI R5, RZ, R16, R5 ;  /* 0x00000010ff057219 */ /* 0x000fe40000011605 */
[----:B------:R-:W-:Y:S02]  /*1e60*/  SEL R17, R0, R17, !P0 ;  /* 0x0000001100117207 */ /* 0x000fe40004000000 */
[----:B------:R-:W-:Y:S02]  /*1e70*/  SHF.R.U32.HI R22, RZ, R7, R22 ;  /* 0x00000007ff167219 */ /* 0x000fe40000011616 */
[----:B---3--:R-:W-:-:S02]  /*1e80*/  ISETP.NE.AND P1, PT, R18, 0x1, PT ;  /* 0x000000011200780c */ /* 0x008fc40003f25270 */
[----:B------:R-:W-:Y:S02]  /*1e90*/  SEL R5, R8, R5, !P0 ;  /* 0x0000000508057207 */ /* 0x000fe40004000000 */
[----:B------:R-:W-:Y:S02]  /*1ea0*/  SEL R19, R9, R20, !P1 ;  /* 0x0000001409137207 */ /* 0x000fe40004800000 */
[----:B------:R-:W-:Y:S01]  /*1eb0*/  SEL R7, R11, R22, !P1 ;  /* 0x000000160b077207 */ /* 0x000fe20004800000 */
[----:B----4-:R-:W-:-:S04]  /*1ec0*/  IMAD.HI.U32 R20, R17, R2, RZ ;  /* 0x0000000211147227 */ /* 0x010fc800078e00ff */
[----:B------:R-:W-:Y:S01]  /*1ed0*/  IMAD.HI.U32 R6, R19, R2, RZ ;  /* 0x0000000213067227 */ /* 0x000fe200078e00ff */
[----:B------:R-:W-:-:S04]  /*1ee0*/  @P3 SHF.R.U32.HI R17, RZ, R3, R20 ;  /* 0x00000003ff113219 */ /* 0x000fc80000011614 */
[----:B------:R-:W-:Y:S01]  /*1ef0*/  @P3 SHF.R.U32.HI R19, RZ, R3, R6 ;  /* 0x00000003ff133219 */ /* 0x000fe20000011606 */
[----:B------:R-:W-:-:S04]  /*1f00*/  IMAD R17, R40, R17, RZ ;  /* 0x0000001128117224 */ /* 0x000fc800078e02ff */
[----:B------:R-:W-:Y:S01]  /*1f10*/  IMAD R6, R40, R19, RZ ;  /* 0x0000001328067224 */ /* 0x000fe200078e02ff */
[C---:B------:R-:W-:Y:S02]  /*1f20*/  ISETP.GE.AND P0, PT, R5.reuse, R17, PT ;  /* 0x000000110500720c */ /* 0x040fe40003f06270 */
[----:B------:R-:W-:Y:S02]  /*1f30*/  IADD3 R17, PT, PT, -R5, RZ, RZ ;  /* 0x000000ff05117210 */ /* 0x000fe40007ffe1ff */
[----:B------:R-:W-:Y:S01]  /*1f40*/  ISETP.GE.OR P0, PT, R7, R6, P0 ;  /* 0x000000060700720c */ /* 0x000fe20000706670 */
[----:B------:R-:W-:-:S04]  /*1f50*/  IMAD.HI.U32 R6, R5, R2, RZ ;  /* 0x0000000205067227 */ /* 0x000fc800078e00ff */
[----:B------:R-:W-:Y:S01]  /*1f60*/  IMAD R8, R4, R17, R8 ;  /* 0x0000001104087224 */ /* 0x000fe200078e0208 */
[----:B------:R-:W-:-:S04]  /*1f70*/  SHF.R.U32.HI R6, RZ, R3, R6 ;  /* 0x00000003ff067219 */ /* 0x000fc80000011606 */
[----:B------:R-:W-:-:S03]  /*1f80*/  SEL R6, R5, R6, !P3 ;  /* 0x0000000605067207 */ /* 0x000fc60005800000 */
[----:B------:R-:W-:-:S04]  /*1f90*/  @!P0 IMAD.HI.U32 R16, R7, R2, RZ ;  /* 0x0000000207108227 */ /* 0x000fc800078e00ff */
[----:B------:R-:W-:Y:S01]  /*1fa0*/  IMAD.MOV R2, RZ, RZ, -R6 ;  /* 0x000000ffff027224 */ /* 0x000fe200078e0a06 */
[----:B------:R-:W-:-:S03]  /*1fb0*/  @!P0 SHF.R.U32.HI R16, RZ, R3, R16 ;  /* 0x00000003ff108219 */ /* 0x000fc60000011610 */
[----:B------:R-:W-:Y:S01]  /*1fc0*/  IMAD R2, R40, R2, R5 ;  /* 0x0000000228027224 */ /* 0x000fe200078e0205 */
[----:B------:R-:W-:-:S05]  /*1fd0*/  @!P0 SEL R3, R7, R16, !P3 ;  /* 0x0000001007038207 */ /* 0x000fca0005800000 */
[--C-:B------:R-:W-:Y:S02]  /*1fe0*/  @!P0 IMAD.IADD R6, R6, 0x1, -R3.reuse ;  /* 0x0000000106068824 */ /* 0x100fe400078e0a03 */
[----:B------:R-:W-:Y:S01]  /*1ff0*/  @!P0 IMAD R3, R2, R19, R3 ;  /* 0x0000001302038224 */ /* 0x000fe200078e0203 */
[----:B------:R-:W-:Y:S01]  /*2000*/  IADD3 R2, PT, PT, -R7, RZ, RZ ;  /* 0x000000ff07027210 */ /* 0x000fe20007ffe1ff */
[----:B------:R-:W-:Y:S02]  /*2010*/  @!P0 IMAD R5, R40, R6, R7 ;  /* 0x0000000628058224 */ /* 0x000fe400078e0207 */
[----:B------:R-:W-:Y:S02]  /*2020*/  @!P0 IMAD.MOV.U32 R7, RZ, RZ, R3 ;  /* 0x000000ffff078224 */ /* 0x000fe400078e0003 */
[----:B------:R-:W-:Y:S02]  /*2030*/  IMAD R2, R18, R2, R11 ;  /* 0x0000000212027224 */ /* 0x000fe400078e020b */
[----:B------:R-:W-:-:S02]  /*2040*/  IMAD R8, R5, R4, R8 ;  /* 0x0000000405087224 */ /* 0x000fc400078e0208 */
[----:B------:R-:W-:Y:S02]  /*2050*/  IMAD R11, R7, R18, R2 ;  /* 0x00000012070b7224 */ /* 0x000fe400078e0202 */
.L_x_33:
[----:B------:R-:W1:Y:S02]  /*2060*/  LDCU UR8, c[0x0][0xb30] ;  /* 0x00016600ff0877ac */ /* 0x000e640008000800 */
[----:B-1----:R-:W-:-:S09]  /*2070*/  UISETP.NE.AND UP0, UPT, UR8, 0x1, UPT ;  /* 0x000000010800788c */ /* 0x002fd2000bf05270 */
[----:B------:R-:W-:Y:S05]  /*2080*/  BRA.U UP0, `(.L_x_34) ;  /* 0x0000000100407547 */ /* 0x000fea000b800000 */
[----:B------:R-:W1:Y:S08]  /*2090*/  LDC.64 R4, c[0x0][0xb10] ;  /* 0x0002c400ff047b82 */ /* 0x000e700000000a00 */
[----:B------:R-:W2:Y:S08]  /*20a0*/  LDC.64 R2, c[0x0][0xb18] ;  /* 0x0002c600ff027b82 */ /* 0x000eb00000000a00 */
[----:B------:R-:W3:Y:S08]  /*20b0*/  LDC R6, c[0x0][0xb20] ;  /* 0x0002c800ff067b82 */ /* 0x000ef00000000800 */
[----:B------:R-:W4:Y:S01]  /*20c0*/  LDC R16, c[0x0][0xb0c] ;  /* 0x0002c300ff107b82 */ /* 0x000f220000000800 */
[----:B-1----:R-:W-:-:S05]  /*20d0*/  IMAD.HI.U32 R4, R11, R4, RZ ;  /* 0x000000040b047227 */ /* 0x002fca00078e00ff */
[----:B------:R-:W-:Y:S01]  /*20e0*/  SHF.R.U32.HI R4, RZ, R5, R4 ;  /* 0x00000005ff047219 */ /* 0x000fe20000011604 */
[----:B--2---:R-:W-:Y:S01]  /*20f0*/  IMAD.HI.U32 R3, R8, R3, RZ ;  /* 0x0000000308037227 */ /* 0x004fe200078e00ff */
[----:B------:R-:W-:-:S04]  /*2100*/  ISETP.NE.AND P0, PT, R2, 0x1, PT ;  /* 0x000000010200780c */ /* 0x000fc80003f05270 */
[----:B---3--:R-:W-:-:S04]  /*2110*/  SHF.R.U32.HI R3, RZ, R6, R3 ;  /* 0x00000006ff037219 */ /* 0x008fc80000011603 */
[----:B------:R-:W-:Y:S02]  /*2120*/  SEL R3, R8, R3, !P0 ;  /* 0x0000000308037207 */ /* 0x000fe40004000000 */
[----:B----4-:R-:W-:-:S04]  /*2130*/  ISETP.NE.AND P1, PT, R16, 0x1, PT ;  /* 0x000000011000780c */ /* 0x010fc80003f25270 */
[----:B------:R-:W-:-:S05]  /*2140*/  SEL R4, R11, R4, !P1 ;  /* 0x000000040b047207 */ /* 0x000fca0004800000 */
[----:B------:R-:W-:Y:S02]  /*2150*/  IMAD.IADD R5, R3, 0x1, -R4 ;  /* 0x0000000103057824 */ /* 0x000fe400078e0a04 */
[----:B------:R-:W-:Y:S02]  /*2160*/  IMAD.IADD R3, R4, 0x1, -R3 ;  /* 0x0000000104037824 */ /* 0x000fe400078e0a03 */
[----:B------:R-:W-:Y:S02]  /*2170*/  IMAD R11, R5, R16, R11 ;  /* 0x00000010050b7224 */ /* 0x000fe400078e020b */
[----:B------:R-:W-:-:S07]  /*2180*/  IMAD R8, R3, R2, R8 ;  /* 0x0000000203087224 */ /* 0x000fce00078e0208 */
.L_x_34:
[----:B------:R-:W-:Y:S01]  /*2190*/  VIADD R14, R14, 0x1 ;  /* 0x000000010e0e7836 */ /* 0x000fe20000000000 */
[----:B------:R-:W-:Y:S01]  /*21a0*/  PLOP3.LUT P1, PT, PT, PT, PT, 0x80, 0x8 ;  /* 0x000000000008781c */ /* 0x000fe20003f2f070 */
[----:B------:R-:W-:Y:S02]  /*21b0*/  IMAD.IADD R97, R11, 0x1, R90 ;  /* 0x000000010b617824 */ /* 0x000fe400078e025a */
[----:B------:R-:W-:Y:S01]  /*21c0*/  IMAD.IADD R91, R8, 0x1, R79 ;  /* 0x00000001085b7824 */ /* 0x000fe200078e024f */
[----:B------:R-:W-:-:S04]  /*21d0*/  ISETP.NE.AND P0, PT, R14, 0x2, PT ;  /* 0x000000020e00780c */ /* 0x000fc80003f05270 */
[----:B------:R-:W-:Y:S02]  /*21e0*/  SEL R2, RZ, 0x1, P0 ;  /* 0x00000001ff027807 */ /* 0x000fe40000000000 */
[----:B------:R-:W-:Y:S02]  /*21f0*/  SEL R14, R14, RZ, P0 ;  /* 0x000000ff0e0e7207 */ /* 0x000fe40000000000 */
[----:B------:R-:W-:Y:S01]  /*2200*/  LOP3.LUT R13, R13, R2, RZ, 0x3c, !PT ;  /* 0x000000020d0d7212 */ /* 0x000fe200078e3cff */
[----:B------:R-:W-:Y:S06]  /*2210*/  @P2 BRA `(.L_x_35) ;  /* 0xfffffff000a02947 */ /* 0x000fec000383ffff */
[----:B------:R-:W-:Y:S01]  /*2220*/  UIADD3 UR5, UPT, UPT, UR4, 0x10, URZ ;  /* 0x0000001004057890 */ /* 0x000fe2000fffe0ff */
[----:B------:R-:W-:-:S03]  /*2230*/  SHF.L.U32 R3, R15, 0x1f, RZ ;  /* 0x0000001f0f037819 */ /* 0x000fc600000006ff */
[----:B------:R-:W-:-:S09]  /*2240*/  ULEA UR4, UR6, UR5, 0x3 ;  /* 0x0000000506047291 */ /* 0x000fd2000f8e18ff */
[----:B------:R-:W1:Y:S02]  /*2250*/  SYNCS.PHASECHK.TRANS64.TRYWAIT P0, [UR4], R3 ;  /* 0x00000003ff0075a7 */ /* 0x000e640008001104 */
[----:B-1----:R-:W-:Y:S05]  /*2260*/  @!P0 BRA `(.L_x_36) ;  /* 0x0000003c00848947 */ /* 0x002fea0003800000 */
.L_x_98:
[----:B------:R-:W-:-:S04]  /*2270*/  UIADD3 UR6, UPT, UPT, UR6, 0x1, URZ ;  /* 0x0000000106067890 */ /* 0x000fc8000fffe0ff */
[----:B------:R-:W-:-:S04]  /*2280*/  UISETP.NE.AND UP0, UPT, UR6, 0x2, UPT ;  /* 0x000000020600788c */ /* 0x000fc8000bf05270 */
[----:B------:R-:W-:Y:S02]  /*2290*/  USEL UR4, URZ, 0x1, UP0 ;  /* 0x00000001ff047887 */ /* 0x000fe40008000000 */
[----:B------:R-:W-:-:S04]  /*22a0*/  USEL UR6, UR6, URZ, UP0 ;  /* 0x000000ff06067287 */ /* 0x000fc80008000000 */
[----:B------:R-:W-:Y:S01]  /*22b0*/  ULEA UR6, UR6, UR5, 0x3 ;  /* 0x0000000506067291 */ /* 0x000fe2000f8e18ff */
[----:B-1----:R-:W-:-:S04]  /*22c0*/  LOP3.LUT R3, R15, UR4, RZ, 0x3c, !PT ;  /* 0x000000040f037c12 */ /* 0x002fc8000f8e3cff */
[----:B------:R-:W-:Y:S01]  /*22d0*/  SHF.L.U32 R3, R3, 0x1f, RZ ;  /* 0x0000001f03037819 */ /* 0x000fe200000006ff */
[----:B----4-:R-:W-:-:S07]  /*22e0*/  IMAD.U32 R0, RZ, RZ, UR6 ;  /* 0x00000006ff007e24 */ /* 0x010fce000f8e00ff */
.L_x_37:
[----:B-1----:R1:W2:Y:S02]  /*22f0*/  SYNCS.PHASECHK.TRANS64.TRYWAIT P0, [R0+URZ], R3 ;  /* 0x00000003000075a7 */ /* 0x0022a400080011ff */
[----:B--2---:R-:W-:Y:S05]  /*2300*/  @!P0 NANOSLEEP.SYNCS 0x989680 ;  /* 0x009896800000895d */ /* 0x004fea0003900000 */
[----:B------:R-:W2:Y:S02]  /*2310*/  @!P0 SYNCS.PHASECHK.TRANS64 P0, [R0+URZ], R3 ;  /* 0x00000003000085a7 */ /* 0x000ea400080010ff */
[----:B--2---:R-:W-:Y:S05]  /*2320*/  @P0 EXIT ;  /* 0x000000000000094d */ /* 0x004fea0003800000 */
[----:B------:R-:W-:Y:S05]  /*2330*/  BRA `(.L_x_37) ;  /* 0xfffffffc00ec7947 */ /* 0x000fea000383ffff */
.L_x_17:
[----:B------:R-:W-:-:S04]  /*2340*/  UISETP.NE.AND UP1, UPT, UR37, URZ, UPT ;  /* 0x000000ff2500728c */ /* 0x000fc8000bf25270 */
[----:B------:R-:W-:-:S09]  /*2350*/  UISETP.NE.OR UP1, UPT, UR8, 0x1, UP1 ;  /* 0x000000010800788c */ /* 0x000fd20008f25670 */
[----:B------:R-:W-:Y:S05]  /*2360*/  BRA.U UP1, `(.L_x_38) ;  /* 0x0000000501487547 */ /* 0x000fea000b800000 */
[----:B------:R-:W-:Y:S01]  /*2370*/  ISETP.NE.AND P2, PT, R2, RZ, PT ;  /* 0x000000ff0200720c */ /* 0x000fe20003f45270 */
[----:B------:R-:W-:Y:S01]  /*2380*/  IMAD.MOV.U32 R12, RZ, RZ, 0x1 ;  /* 0x00000001ff0c7424 */ /* 0x000fe200078e00ff */
[----:B------:R-:W-:Y:S02]  /*2390*/  CS2R R10, SRZ ;  /* 0x00000000000a7805 */ /* 0x000fe4000001ff00 */
[----:B------:R-:W-:Y:S01]  /*23a0*/  CS2R R8, SRZ ;  /* 0x0000000000087805 */ /* 0x000fe2000001ff00 */
[----:B------:R-:W-:Y:S01]  /*23b0*/  UMOV UR4, 0x400 ;  /* 0x0000040000047882 */ /* 0x000fe20000000000 */
[----:B------:R-:W-:Y:S01]  /*23c0*/  UMOV UR6, URZ ;  /* 0x000000ff00067c82 */ /* 0x000fe20008000000 */
[----:B------:R-:W-:-:S12]  /*23d0*/  ULEA UR37, UR37, UR4, 0x18 ;  /* 0x0000000425257291 */ /* 0x000fd8000f8ec0ff */
.L_x_42:
[----:B------:R-:W-:Y:S02]  /*23e0*/  LEA R0, R8, UR37, 0x3 ;  /* 0x0000002508007c11 */ /* 0x000fe4000f8e18ff */
[----:B------:R-:W-:-:S03]  /*23f0*/  SHF.L.U32 R5, R9, 0x1f, RZ ;  /* 0x0000001f09057819 */ /* 0x000fc600000006ff */
[----:B------:R-:W-:Y:S01]  /*2400*/  VIADD R4, R0, 0xb0 ;  /* 0x000000b000047836 */ /* 0x000fe20000000000 */
[----:B------:R-:W1:Y:S02]  /*2410*/  SYNCS.PHASECHK.TRANS64.TRYWAIT P0, [R0+URZ+0xa0], R5 ;  /* 0x0000a005000075a7 */ /* 0x000e6400080011ff */
[----:B-1----:R-:W-:Y:S05]  /*2420*/  @!P0 BRA `(.L_x_39) ;  /* 0x0000003c002c8947 */ /* 0x002fea0003800000 */
.L_x_99:
[----:B------:R-:W-:Y:S01]  /*2430*/  ULEA UR5, UR6, UR37, 0x3 ;  /* 0x0000002506057291 */ /* 0x000fe2000f8e18ff */
[----:B------:R-:W-:Y:S02]  /*2440*/  PRMT R4, RZ, 0x654, R4 ;  /* 0x00000654ff047816 */ /* 0x000fe40000000004 */
[----:B-1----:R-:W-:Y:S01]  /*2450*/  SHF.L.U32 R5, R12, 0x1f, RZ ;  /* 0x0000001f0c057819 */ /* 0x002fe200000006ff */
[----:B------:R-:W-:Y:S01]  /*2460*/  UIADD3 UR4, UPT, UPT, UR5, 0x40, URZ ;  /* 0x0000004005047890 */ /* 0x000fe2000fffe0ff */
[----:B------:R1:W-:Y:S05]  /*2470*/  SYNCS.ARRIVE.TRANS64.RED.A1T0 RZ, [R4+URZ], RZ ;  /* 0x000000ff04ff79a7 */ /* 0x0003ea00081004ff */
[----:B------:R-:W-:Y:S01]  /*2480*/  IMAD.U32 R7, RZ, RZ, UR4 ;  /* 0x00000004ff077e24 */ /* 0x000fe2000f8e00ff */
[----:B------:R-:W2:Y:S04]  /*2490*/  SYNCS.PHASECHK.TRANS64.TRYWAIT P0, [UR5+0x50], R5 ;  /* 0x00005005ff0075a7 */ /* 0x000ea80008001105 */
[----:B------:R-:W-:Y:S01]  /*24a0*/  PRMT R6, R2, 0x654, R7 ;  /* 0x0000065402067816 */ /* 0x000fe20000000007 */
[----:B-1----:R-:W-:Y:S01]  /*24b0*/  @!P2 IMAD.MOV.U32 R4, RZ, RZ, 0x10 ;  /* 0x00000010ff04a424 */ /* 0x002fe200078e00ff */
[----:B--2---:R-:W-:Y:S06]  /*24c0*/  @!P0 BRA `(.L_x_40) ;  /* 0x0000003c00188947 */ /* 0x004fec0003800000 */
.L_x_101:
[----:B------:R-:W-:Y:S01]  /*24d0*/  ULEA UR4, UR6, UR37, 0x4 ;  /* 0x0000002506047291 */ /* 0x000fe2000f8e20ff */
[----:B------:R-:W-:Y:S01]  /*24e0*/  SEL R3, R6, R3, !P2 ;  /* 0x0000000306037207 */ /* 0x000fe20005000000 */
[----:B------:R-:W-:Y:S01]  /*24f0*/  UIADD3 UR5, UPT, UPT, UR5, 0x40, URZ ;  /* 0x0000004005057890 */ /* 0x000fe2000fffe0ff */
[----:B-1----:R-:W-:Y:S01]  /*2500*/  LEA R0, R11, UR37, 0x3 ;  /* 0x000000250b007c11 */ /* 0x002fe2000f8e18ff */
[----:B------:R-:W-:Y:S01]  /*2510*/  UIADD3 UR4, UPT, UPT, UR4, 0xd0, URZ ;  /* 0x000000d004047890 */ /* 0x000fe2000fffe0ff */
[----:B------:R-:W-:Y:S01]  /*2520*/  SHF.L.U32 R5, R10, 0x1f, RZ ;  /* 0x0000001f0a057819 */ /* 0x000fe200000006ff */
[----:B------:R1:W-:Y:S01]  /*2530*/  @!P2 SYNCS.ARRIVE.TRANS64.RED RZ, [R3+URZ], R4 ;  /* 0x0000000403ffa9a7 */ /* 0x0003e200080004ff */
[----:B------:R-:W-:Y:S01]  /*2540*/  UIADD3 UR6, UPT, UPT, UR6, 0x1, URZ ;  /* 0x0000000106067890 */ /* 0x000fe2000fffe0ff */
[----:B------:R-:W-:-:S03]  /*2550*/  VIADD R8, R8, 0x1 ;  /* 0x0000000108087836 */ /* 0x000fc60000000000 */
[----:B------:R-:W-:Y:S02]  /*2560*/  UISETP.NE.AND UP0, UPT, UR6, 0x2, UPT ;  /* 0x000000020600788c */ /* 0x000fe4000bf05270 */
[----:B------:R-:W-:Y:S06]  /*2570*/  UGETNEXTWORKID.BROADCAST [UR4], [UR5] ;  /* 0x00000000040073ca */ /* 0x000fec0008000100 */
[----:B------:R-:W-:Y:S01]  /*2580*/  USEL UR4, URZ, 0x1, UP0 ;  /* 0x00000001ff047887 */ /* 0x000fe20008000000 */
[----:B------:R-:W-:Y:S01]  /*2590*/  ISETP.NE.AND P0, PT, R8, 0x2, PT ;  /* 0x000000020800780c */ /* 0x000fe20003f05270 */
[----:B------:R-:W-:Y:S01]  /*25a0*/  USEL UR6, UR6, URZ, UP0 ;  /* 0x000000ff06067287 */ /* 0x000fe20008000000 */
[----:B------:R-:W2:Y:S03]  /*25b0*/  SYNCS.PHASECHK.TRANS64.TRYWAIT P1, [R0+URZ+0x40], R5 ;  /* 0x00004005000075a7 */ /* 0x000ea600080211ff */
[----:B------:R-:W-:Y:S01]  /*25c0*/  LOP3.LUT R12, R12, UR4, RZ, 0x3c, !PT ;  /* 0x000000040c0c7c12 */ /* 0x000fe2000f8e3cff */
[----:B-12---:R-:W-:Y:S07]  /*25d0*/  @!P1 BRA `(.L_x_41) ;  /* 0x0000003800ec9947 */ /* 0x006fee0003800000 */
.L_x_102:
[C---:B------:R-:W-:Y:S01]  /*25e0*/  LEA R4, R11.reuse, UR37, 0x4 ;  /* 0x000000250b047c11 */ /* 0x040fe2000f8e20ff */
[----:B-1----:R-:W-:Y:S01]  /*25f0*/  VIADD R0, R0, 0x50 ;  /* 0x0000005000007836 */ /* 0x002fe20000000000 */
[----:B------:R-:W-:Y:S01]  /*2600*/  SEL R8, R8, RZ, P0 ;  /* 0x000000ff08087207 */ /* 0x000fe20000000000 */
[----:B------:R-:W-:-:S03]  /*2610*/  VIADD R11, R11, 0x1 ;  /* 0x000000010b0b7836 */ /* 0x000fc60000000000 */
[----:B------:R-:W1:Y:S01]  /*2620*/  LDS.128 R4, [R4+0xd0] ;  /* 0x0000d00004047984 */ /* 0x000e620000000c00 */
[----:B------:R-:W-:Y:S02]  /*2630*/  PRMT R0, RZ, 0x654, R0 ;  /* 0x00000654ff007816 */ /* 0x000fe40000000000 */
[C---:B------:R-:W-:Y:S01]  /*2640*/  ISETP.NE.AND P1, PT, R11.reuse, 0x2, PT ;  /* 0x000000020b00780c */ /* 0x040fe20003f25270 */
[----:B------:R-:W-:Y:S01]  /*2650*/  @!PT LDS RZ, [RZ] ;  /* 0x00000000fffff984 */ /* 0x000fe20000000800 */
[----:B------:R-:W-:Y:S01]  /*2660*/  @!PT LDS RZ, [RZ] ;  /* 0x00000000fffff984 */ /* 0x000fe20000000800 */
[----:B------:R-:W-:Y:S01]  /*2670*/  @!PT LDS RZ, [RZ] ;  /* 0x00000000fffff984 */ /* 0x000fe20000000800 */
[----:B------:R-:W-:Y:S01]  /*2680*/  @!PT LDS RZ, [RZ] ;  /* 0x00000000fffff984 */ /* 0x000fe20000000800 */
[----:B------:R2:W-:Y:S06]  /*2690*/  MEMBAR.ALL.CTA ;  /* 0x0000000000007992 */ /* 0x0005ec0000008000 */
[----:B--2---:R-:W2:Y:S01]  /*26a0*/  FENCE.VIEW.ASYNC.S ;  /* 0x00000000000073c6 */ /* 0x004ea20000000000 */
[----:B------:R-:W-:Y:S01]  /*26b0*/  SEL R11, R11, RZ, P1 ;  /* 0x000000ff0b0b7207 */ /* 0x000fe20000800000 */
[----:B--2---:R2:W-:Y:S01]  /*26c0*/  SYNCS.ARRIVE.TRANS64.RED.A1T0 RZ, [R0+URZ], RZ ;  /* 0x000000ff00ff79a7 */ /* 0x0045e200081004ff */
[----:B-1----:R-:W-:-:S02]  /*26d0*/  LOP3.LUT P3, RZ, R6, 0x1, RZ, 0xc0, !PT ;  /* 0x0000000106ff7812 */ /* 0x002fc4000786c0ff */
[----:B------:R-:W-:-:S04]  /*26e0*/  SEL R5, RZ, 0x1, P1 ;  /* 0x00000001ff057807 */ /* 0x000fc80000800000 */
[----:B------:R-:W-:Y:S02]  /*26f0*/  LOP3.LUT R10, R10, R5, RZ, 0x3c, !PT ;  /* 0x000000050a0a7212 */ /* 0x000fe400078e3cff */
[----:B--2---:R-:W-:-:S04]  /*2700*/  SEL R0, RZ, 0x1, P0 ;  /* 0x00000001ff007807 */ /* 0x004fc80000000000 */
[----:B------:R-:W-:Y:S01]  /*2710*/  LOP3.LUT R9, R9, R0, RZ, 0x3c, !PT ;  /* 0x0000000009097212 */ /* 0x000fe200078e3cff */
[----:B------:R-:W-:Y:S06]  /*2720*/  @P3 BRA `(.L_x_42) ;  /* 0xfffffffc002c3947 */ /* 0x000fec000383ffff */
[----:B------:R-:W-:Y:S01]  /*2730*/  ULEA UR5, UR6, UR37, 0x3 ;  /* 0x0000002506057291 */ /* 0x000fe2000f8e18ff */
[----:B------:R-:W-:-:S08]  /*2740*/  SHF.L.U32 R3, R12, 0x1f, RZ ;  /* 0x0000001f0c037819 */ /* 0x000fd000000006ff */
[----:B------:R-:W1:Y:S02]  /*2750*/  SYNCS.PHASECHK.TRANS64 P0, [UR5+0x50], R3 ;  /* 0x00005003ff0075a7 */ /* 0x000e640008001005 */
[----:B-1----:R-:W-:Y:S05]  /*2760*/  @P0 BRA `(.L_x_43) ;  /* 0x0000000000080947 */ /* 0x002fea0003800000 */
[----:B------:R-:W1:Y:S02]  /*2770*/  SYNCS.PHASECHK.TRANS64.TRYWAIT P0, [UR5+0x50], R3 ;  /* 0x00005003ff0075a7 */ /* 0x000e640008001105 */
[----:B-1----:R-:W-:Y:S05]  /*2780*/  @!P0 BRA `(.L_x_44) ;  /* 0x0000003800948947 */ /* 0x002fea0003800000 */
.L_x_43:
[----:B------:R-:W-:-:S04]  /*2790*/  UIADD3 UR4, UPT, UPT, UR6, 0x1, URZ ;  /* 0x0000000106047890 */ /* 0x000fc8000fffe0ff */
[----:B------:R-:W-:-:S04]  /*27a0*/  UISETP.NE.AND UP0, UPT, UR4, 0x2, UPT ;  /* 0x000000020400788c */ /* 0x000fc8000bf05270 */
[----:B------:R-:W-:Y:S02]  /*27b0*/  USEL UR7, URZ, 0x1, UP0 ;  /* 0x00000001ff077887 */ /* 0x000fe40008000000 */
[----:B------:R-:W-:-:S04]  /*27c0*/  USEL UR4, UR4, URZ, UP0 ;  /* 0x000000ff04047287 */ /* 0x000fc80008000000 */
[----:B------:R-:W-:Y:S01]  /*27d0*/  ULEA UR4, UR4, UR37, 0x3 ;  /* 0x0000002504047291 */ /* 0x000fe2000f8e18ff */
[----:B-1----:R-:W-:-:S04]  /*27e0*/  LOP3.LUT R3, R12, UR7, RZ, 0x3c, !PT ;  /* 0x000000070c037c12 */ /* 0x002fc8000f8e3cff */
[----:B------:R-:W-:-:S04]  /*27f0*/  SHF.L.U32 R0, R3, 0x1f, RZ ;  /* 0x0000001f03007819 */ /* 0x000fc800000006ff */
[----:B------:R-:W1:Y:S02]  /*2800*/  SYNCS.PHASECHK.TRANS64 P0, [UR4+0x50], R0 ;  /* 0x00005000ff0075a7 */ /* 0x000e640008001004 */
[----:B-1----:R-:W-:Y:S05]  /*2810*/  @P0 EXIT ;  /* 0x000000000000094d */ /* 0x002fea0003800000 */
[----:B------:R-:W-:Y:S02]  /*2820*/  SHF.L.U32 R3, R3, 0x1f, RZ ;  /* 0x0000001f03037819 */ /* 0x000fe400000006ff */
[----:B------:R-:W-:-:S07]  /*2830*/  MOV R0, UR4 ;  /* 0x0000000400007c02 */ /* 0x000fce0008000f00 */
.L_x_45:
[----:B-1----:R1:W2:Y:S02]  /*2840*/  SYNCS.PHASECHK.TRANS64.TRYWAIT P0, [R0+URZ+0x50], R3 ;  /* 0x00005003000075a7 */ /* 0x0022a400080011ff */
[----:B--2---:R-:W-:Y:S05]  /*2850*/  @!P0 NANOSLEEP.SYNCS 0x989680 ;  /* 0x009896800000895d */ /* 0x004fea0003900000 */
[----:B------:R-:W2:Y:S02]  /*2860*/  @!P0 SYNCS.PHASECHK.TRANS64 P0, [R0+URZ+0x50], R3 ;  /* 0x00005003000085a7 */ /* 0x000ea400080010ff */
[----:B--2---:R-:W-:Y:S05]  /*2870*/  @P0 EXIT ;  /* 0x000000000000094d */ /* 0x004fea0003800000 */
[----:B------:R-:W-:Y:S05]  /*2880*/  BRA `(.L_x_45) ;  /* 0xfffffffc00ec7947 */ /* 0x000fea000383ffff */
.L_x_38:
[----:B------:R-:W-:-:S09]  /*2890*/  UISETP.NE.AND UP1, UPT, UR8, URZ, UPT ;  /* 0x000000ff0800728c */ /* 0x000fd2000bf25270 */
[----:B------:R-:W-:Y:S05]  /*28a0*/  BRA.U UP1, `(.L_x_46) ;  /* 0x0000000d01947547 */ /* 0x000fea000b800000 */
[----:B------:R-:W-:Y:S01]  /*28b0*/  UMOV UR4, 0x40 ;  /* 0x0000004000047882 */ /* 0x000fe20000000000 */
[----:B------:R-:W-:Y:S01]  /*28c0*/  NOP ;  /* 0x0000000000007918 */ /* 0x000fe20000000000 */
[----:B------:R-:W-:Y:S01]  /*28d0*/  ULEA UR4, UR37, UR4, 0x18 ;  /* 0x0000000425047291 */ /* 0x000fe2000f8ec0ff */
[----:B------:R-:W-:Y:S02]  /*28e0*/  UMOV UR5, 0x400 ;  /* 0x0000040000057882 */ /* 0x000fe40000000000 */
[----:B------:R-:W-:-:S06]  /*28f0*/  ULEA UR37, UR37, UR5, 0x18 ;  /* 0x0000000525257291 */ /* 0x000fcc000f8ec0ff */
[----:B------:R-:W1:Y:S02]  /*2900*/  LDS.U8 R0, [UR4+0x1c] ;  /* 0x00001c04ff007984 */ /* 0x000e640008000000 */
[----:B-1----:R-:W-:-:S13]  /*2910*/  ISETP.NE.AND P0, PT, R0, RZ, PT ;  /* 0x000000ff0000720c */ /* 0x002fda0003f05270 */
[----:B------:R-:W-:Y:S05]  /*2920*/  @P0 BRA `(.L_x_47) ;  /* 0x0000000000580947 */ /* 0x000fea0003800000 */
[----:B------:R-:W-:-:S13]  /*2930*/  ELECT P0, URZ, PT ;  /* 0x0000000000ff782f */ /* 0x000fda0003800000 */
[----:B------:R-:W-:Y:S05]  /*2940*/  @!P0 BRA `(.L_x_48) ;  /* 0x0000000000608947 */ /* 0x000fea0003800000 */
[----:B------:R-:W-:Y:S01]  /*2950*/  UMOV UR5, 0x10 ;  /* 0x0000001000057882 */ /* 0x000fe20000000000 */
[----:B------:R-:W-:Y:S01]  /*2960*/  HFMA2 R0, -RZ, RZ, 0, 5.9604644775390625e-08 ;  /* 0x00000001ff007431 */ /* 0x000fe200000001ff */
[----:B------:R-:W-:-:S03]  /*2970*/  MOV R2, 0xffff ;  /* 0x0000ffff00027802 */ /* 0x000fc60000000f00 */
[----:B------:R-:W-:Y:S04]  /*2980*/  DEPBAR.LE SB1, 0x36 ;  /* 0x00009d800000791a */ /* 0x000fe80000000000 */
[----:B------:R-:W1:Y:S02]  /*2990*/  UTCATOMSWS.FIND_AND_SET.ALIGN UP0, UR5, UR5 ;  /* 0x00000005000575e3 */ /* 0x000e640008000800 */
[----:B-1----:R-:W-:Y:S01]  /*29a0*/  MOV R3, UR5 ;  /* 0x0000000500037c02 */ /* 0x002fe20008000f00 */
[----:B------:R-:W-:Y:S06]  /*29b0*/  BRA.U UP0, `(.L_x_49) ;  /* 0x0000000100187547 */ /* 0x000fec000b800000 */
.L_x_50:
[----:B------:R-:W-:Y:S05]  /*29c0*/  NANOSLEEP 0x64 ;  /* 0x000000640000795d */ /* 0x000fea0003800000 */
[----:B------:R-:W-:-:S05]  /*29d0*/  UMOV UR5, 0x10 ;  /* 0x0000001000057882 */ /* 0x000fca0000000000 */
[----:B------:R-:W-:Y:S04]  /*29e0*/  DEPBAR.LE SB1, 0x36 ;  /* 0x00009d800000791a */ /* 0x000fe80000000000 */
[----:B------:R-:W1:Y:S02]  /*29f0*/  UTCATOMSWS.FIND_AND_SET.ALIGN UP0, UR5, UR5 ;  /* 0x00000005000575e3 */ /* 0x000e640008000800 */
[----:B-1----:R-:W-:Y:S01]  /*2a00*/  MOV R3, UR5 ;  /* 0x0000000500037c02 */ /* 0x002fe20008000f00 */
[----:B------:R-:W-:Y:S05]  /*2a10*/  BRA.U !UP0, `(.L_x_50) ;  /* 0xfffffffd08e87547 */ /* 0x000fea000b83ffff */
.L_x_49:
[-C--:B------:R-:W-:Y:S02]  /*2a20*/  SHF.L.U32 R2, R2, R3.reuse, RZ ;  /* 0x0000000302027219 */ /* 0x080fe400000006ff */
[----:B------:R-:W-:Y:S01]  /*2a30*/  SHF.L.U32 R0, R0, R3, RZ ;  /* 0x0000000300007219 */ /* 0x000fe200000006ff */
[----:B------:R-:W-:Y:S02]  /*2a40*/  IMAD.SHL.U32 R3, R3, 0x20, RZ ;  /* 0x0000002003037824 */ /* 0x000fe400078e00ff */
[----:B------:R1:W-:Y:S04]  /*2a50*/  ATOMS.OR RZ, [UR4+0x14], R2 ;  /* 0x00001402ffff798c */ /* 0x0003e8000b000004 */
[----:B------:R1:W-:Y:S04]  /*2a60*/  ATOMS.OR RZ, [UR4+0x18], R0 ;  /* 0x00001800ffff798c */ /* 0x0003e8000b000004 */
[----:B------:R1:W-:Y:S01]  /*2a70*/  STS [UR37+0xf0], R3 ;  /* 0x0000f003ff007988 */ /* 0x0003e20008000825 */
[----:B------:R-:W-:Y:S05]  /*2a80*/  BRA `(.L_x_48) ;  /* 0x0000000000107947 */ /* 0x000fea0003800000 */
.L_x_47:
[----:B------:R-:W-:Y:S02]  /*2a90*/  MOV R0, 0xffffffff ;  /* 0xffffffff00007802 */ /* 0x000fe40000000f00 */
[----:B------:R-:W-:-:S03]  /*2aa0*/  MOV R2, 0x2ad0 ;  /* 0x00002ad000027802 */ /* 0x000fc60000000f00 */
[----:B------:R1:W-:Y:S04]  /*2ab0*/  STS [UR37+0xf0], R0 ;  /* 0x0000f000ff007988 */ /* 0x0003e80008000825 */
[----:B-1-3-5:R-:W-:Y:S05]  /*2ac0*/  CALL.REL.NOINC `($__internal_1_$__cuda_sm10x_tcgen05_guardrail_trap_phase_invalid_during_alloc) ;  /* 0x0000003c00107944 */ /* 0x02afea0003c00000 */
.L_x_48:
[----:B------:R-:W-:Y:S05]  /*2ad0*/  WARPSYNC.ALL ;  /* 0x0000000000007948 */ /* 0x000fea0003800000 */
[----:B------:R-:W2:Y:S01]  /*2ae0*/  S2UR UR6, SR_CgaCtaId ;  /* 0x00000000000679c3 */ /* 0x000ea20000008800 */
[----:B------:R-:W-:Y:S01]  /*2af0*/  UMOV UR4, 0x400 ;  /* 0x0000040000047882 */ /* 0x000fe20000000000 */
[----:B------:R-:W-:-:S06]  /*2b00*/  NOP ;  /* 0x0000000000007918 */ /* 0x000fcc0000000000 */
[----:B------:R-:W-:Y:S06]  /*2b10*/  BAR.ARV 0x6, 0xa0 ;  /* 0x0182800000007b1d */ /* 0x000fec0000002000 */
[----:B------:R-:W4:Y:S01]  /*2b20*/  LDCU UR7, c[0x0][0x38c] ;  /* 0x00007180ff0777ac */ /* 0x000f220008000800 */
[----:B------:R-:W-:Y:S01]  /*2b30*/  IMAD.MOV.U32 R11, RZ, RZ, 0x1 ;  /* 0x00000001ff0b7424 */ /* 0x000fe200078e00ff */
[----:B------:R-:W-:Y:S01]  /*2b40*/  CS2R R8, SRZ ;  /* 0x0000000000087805 */ /* 0x000fe2000001ff00 */
[----:B------:R-:W-:Y:S01]  /*2b50*/  IMAD.MOV.U32 R10, RZ, RZ, RZ ;  /* 0x000000ffff0a7224 */ /* 0x000fe200078e00ff */
[----:B------:R-:W-:Y:S01]  /*2b60*/  UMOV UR18, URZ ;  /* 0x000000ff00127c82 */ /* 0x000fe20008000000 */
[----:B------:R-:W-:Y:S01]  /*2b70*/  UMOV UR17, URZ ;  /* 0x000000ff00117c82 */ /* 0x000fe20008000000 */
[----:B------:R-:W-:Y:S01]  /*2b80*/  UMOV UR22, 0x0 ;  /* 0x0000000000167882 */ /* 0x000fe20000000000 */
[----:B------:R-:W-:Y:S01]  /*2b90*/  UMOV UR23, 0x4100010 ;  /* 0x0410001000177882 */ /* 0x000fe20000000000 */
[----:B------:R-:W-:Y:S01]  /*2ba0*/  UMOV UR20, 0x0 ;  /* 0x0000000000147882 */ /* 0x000fe20000000000 */
[----:B------:R-:W-:Y:S01]  /*2bb0*/  UMOV UR21, 0x4100010 ;  /* 0x0410001000157882 */ /* 0x000fe20000000000 */
[----:B--2---:R-:W-:Y:S01]  /*2bc0*/  ULEA UR6, UR6, UR4, 0x18 ;  /* 0x0000000406067291 */ /* 0x004fe2000f8ec0ff */
[----:B------:R-:W2:Y:S03]  /*2bd0*/  LDCU UR4, c[0x0][0x38c] ;  /* 0x00007180ff0477ac */ /* 0x000ea60008000800 */
[----:B------:R-:W-:-:S02]  /*2be0*/  UIADD3 UR11, UPT, UPT, UR6, 0x2400, URZ ;  /* 0x00002400060b7890 */ /* 0x000fc4000fffe0ff */
[----:B----4-:R-:W-:-:S03]  /*2bf0*/  UIADD3 UR7, UPT, UPT, UR7, 0x3f, URZ ;  /* 0x0000003f07077890 */ /* 0x010fc6000fffe0ff */
[----:B-1----:R-:W1:Y:S01]  /*2c00*/  LDS R0, [UR6+0xf0] ;  /* 0x0000f006ff007984 */ /* 0x002e620008000800 */
[----:B------:R-:W-:Y:S02]  /*2c10*/  UIADD3 UR12, UPT, UPT, UR6, 0x4400, URZ ;  /* 0x00004400060c7890 */ /* 0x000fe4000fffe0ff */
[----:B------:R-:W-:Y:S02]  /*2c20*/  USHF.R.S32.HI UR5, URZ, 0x1f, UR7 ;  /* 0x0000001fff057899 */ /* 0x000fe40008011407 */
[----:B------:R-:W-:Y:S02]  /*2c30*/  USHF.R.U32.HI UR11, URZ, 0x4, UR11 ;  /* 0x00000004ff0b7899 */ /* 0x000fe4000801160b */
[----:B------:R-:W-:Y:S02]  /*2c40*/  ULEA.HI UR5, UR5, UR7, URZ, 0x6 ;  /* 0x0000000705057291 */ /* 0x000fe4000f8f30ff */
[----:B------:R-:W-:Y:S02]  /*2c50*/  USHF.R.U32.HI UR12, URZ, 0x4, UR12 ;  /* 0x00000004ff0c7899 */ /* 0x000fe4000801160c */
[----:B------:R-:W-:-:S02]  /*2c60*/  USHF.R.S32.HI UR5, URZ, 0x6, UR5 ;  /* 0x00000006ff057899 */ /* 0x000fc40008011405 */
[----:B------:R-:W-:Y:S02]  /*2c70*/  ULOP3.LUT UR11, UR11, 0x3fff, URZ, 0xc0, !UPT ;  /* 0x00003fff0b0b7892 */ /* 0x000fe4000f8ec0ff */
[----:B------:R-:W-:Y:S02]  /*2c80*/  UISETP.LT.AND UP0, UPT, UR5, 0x1, UPT ;  /* 0x000000010500788c */ /* 0x000fe4000bf01270 */
[----:B------:R-:W-:Y:S02]  /*2c90*/  ULOP3.LUT UR12, UR12, 0x3fff, URZ, 0xc0, !UPT ;  /* 0x00003fff0c0c7892 */ /* 0x000fe4000f8ec0ff */
[----:B------:R-:W-:Y:S02]  /*2ca0*/  USEL UR10, UR5, 0x1, !UP0 ;  /* 0x00000001050a7887 */ /* 0x000fe4000c000000 */
[----:B------:R-:W-:Y:S02]  /*2cb0*/  ULOP3.LUT UR11, UR11, 0x10000, URZ, 0xfc, !UPT ;  /* 0x000100000b0b7892 */ /* 0x000fe4000f8efcff */
[----:B------:R-:W-:-:S02]  /*2cc0*/  ULOP3.LUT UR12, UR12, 0x10000, URZ, 0xfc, !UPT ;  /* 0x000100000c0c7892 */ /* 0x000fc4000f8efcff */
[----:B------:R-:W-:Y:S02]  /*2cd0*/  UIADD3 UR10, UPT, UPT, -UR10, URZ, URZ ;  /* 0x000000ff0a0a7290 */ /* 0x000fe4000fffe1ff */
[----:B--2---:R-:W-:Y:S01]  /*2ce0*/  UISETP.GE.AND UP3, UPT, UR4, 0x1, UPT ;  /* 0x000000010400788c */ /* 0x004fe2000bf66270 */
[----:B-1----:R-:W-:-:S15]  /*2cf0*/  R2UR UR19, R0 ;  /* 0x00000000001372ca */ /* 0x002fde00000e0000 */
.L_x_57:
[----:B------:R-:W-:Y:S02]  /*2d00*/  LEA R0, R10, UR6, 0x3 ;  /* 0x000000060a007c11 */ /* 0x000fe4000f8e18ff */
[----:B------:R-:W-:Y:S02]  /*2d10*/  SHF.L.U32 R5, R9, 0x1f, RZ ;  /* 0x0000001f09057819 */ /* 0x000fe400000006ff */
[----:B------:R-:W-:Y:S01]  /*2d20*/  PLOP3.LUT P0, PT, PT, PT, UP3, 0x80, 0x8 ;  /* 0x000000000008781c */ /* 0x000fe20003f0f038 */
[----:B------:R-:W-:Y:S01]  /*2d30*/  VIADD R3, R0, 0x50 ;  /* 0x0000005000037836 */ /* 0x000fe20000000000 */
[----:B-1----:R-:W1:Y:S02]  /*2d40*/  SYNCS.PHASECHK.TRANS64.TRYWAIT P1, [R0+URZ+0x40], R5 ;  /* 0x00004005000075a7 */ /* 0x002e6400080211ff */
[----:B-1--4-:R-:W-:Y:S09]  /*2d50*/  @!P1 BRA `(.L_x_51) ;  /* 0x0000003400389947 */ /* 0x012ff20003800000 */
.L_x_104:
[----:B------:R-:W-:Y:S01]  /*2d60*/  LEA R4, R10, UR6, 0x4 ;  /* 0x000000060a047c11 */ /* 0x000fe2000f8e20ff */
[----:B------:R-:W-:Y:S01]  /*2d70*/  @UP3 ULEA UR4, UR17, UR6, 0x3 ;  /* 0x0000000611043291 */ /* 0x000fe2000f8e18ff */
[----:B------:R-:W-:Y:S01]  /*2d80*/  PLOP3.LUT P2, PT, PT, PT, PT, 0x80, 0x8 ;  /* 0x000000000008781c */ /* 0x000fe20003f4f070 */
[----:B------:R-:W-:Y:S01]  /*2d90*/  ULEA UR8, UR18, UR6, 0x3 ;  /* 0x0000000612087291 */ /* 0x000fe2000f8e18ff */
[----:B------:R-:W-:Y:S02]  /*2da0*/  PRMT R3, RZ, 0x654, R3 ;  /* 0x00000654ff037816 */ /* 0x000fe40000000003 */
[----:B-1----:R-:W1:Y:S01]  /*2db0*/  LDS.128 R4, [R4+0xd0] ;  /* 0x0000d00004047984 */ /* 0x002e620000000c00 */
[----:B------:R-:W-:Y:S02]  /*2dc0*/  @P0 SHF.L.U32 R2, R8, 0x1f, RZ ;  /* 0x0000001f08020819 */ /* 0x000fe400000006ff */
[----:B------:R-:W-:Y:S01]  /*2dd0*/  SHF.L.U32 R0, R11, 0x1f, RZ ;  /* 0x0000001f0b007819 */ /* 0x000fe200000006ff */
[----:B------:R-:W-:Y:S01]  /*2de0*/  @!PT LDS RZ, [RZ] ;  /* 0x00000000fffff984 */ /* 0x000fe20000000800 */
[----:B------:R-:W-:Y:S01]  /*2df0*/  @!PT LDS RZ, [RZ] ;  /* 0x00000000fffff984 */ /* 0x000fe20000000800 */
[----:B------:R-:W-:Y:S01]  /*2e00*/  @!PT LDS RZ, [RZ] ;  /* 0x00000000fffff984 */ /* 0x000fe20000000800 */
[----:B------:R-:W-:Y:S01]  /*2e10*/  @!PT LDS RZ, [RZ] ;  /* 0x00000000fffff984 */ /* 0x000fe20000000800 */
[----:B------:R2:W-:Y:S06]  /*2e20*/  MEMBAR.ALL.CTA ;  /* 0x0000000000007992 */ /* 0x0005ec0000008000 */
[----:B--2---:R-:W2:Y:S02]  /*2e30*/  FENCE.VIEW.ASYNC.S ;  /* 0x00000000000073c6 */ /* 0x004ea40000000000 */
[----:B--2---:R2:W-:Y:S01]  /*2e40*/  SYNCS.ARRIVE.TRANS64.RED.A1T0 RZ, [R3+URZ], RZ ;  /* 0x000000ff03ff79a7 */ /* 0x0045e200081004ff */
[----:B------:R2:W4:Y:S01]  /*2e50*/  @P0 SYNCS.PHASECHK.TRANS64.TRYWAIT P2, [UR4], R2 ;  /* 0x00000002ff0005a7 */ /* 0x0005220008041104 */
[----:B------:R-:W-:Y:S01]  /*2e60*/  ULEA.HI UR4, UR18, UR18, URZ, 0x1 ;  /* 0x0000001212047291 */ /* 0x000fe2000f8f08ff */
[----:B-1----:R-:W-:-:S03]  /*2e70*/  LOP3.LUT P1, RZ, R6, 0x1, RZ, 0xc0, !PT ;  /* 0x0000000106ff7812 */ /* 0x002fc6000782c0ff */
[----:B------:R-:W-:Y:S02]  /*2e80*/  USHF.L.U32 UR9, UR4, 0x5, URZ ;  /* 0x0000000504097899 */ /* 0x000fe400080006ff */
[----:B------:R-:W-:Y:S02]  /*2e90*/  ULOP3.LUT UR4, UR4, 0xffe, URZ, 0xc0, !UPT ;  /* 0x00000ffe04047892 */ /* 0x000fe4000f8ec0ff */
[----:B------:R-:W-:Y:S02]  /*2ea0*/  ULOP3.LUT UR9, UR9, 0xffffffc0, URZ, 0xc0, !UPT ;  /* 0xffffffc009097892 */ /* 0x000fe4000f8ec0ff */
[----:B------:R-:W-:Y:S02]  /*2eb0*/  UIADD3 UR4, UPT, UPT, -UR4, UR18, URZ ;  /* 0x0000001204047290 */ /* 0x000fe4000fffe1ff */
[----:B------:R-:W-:Y:S01]  /*2ec0*/  UIADD3 UR9, UPT, UPT, UR19, UR9, URZ ;  /* 0x0000000913097290 */ /* 0x000fe2000fffe0ff */
[----:B------:R-:W1:Y:S03]  /*2ed0*/  SYNCS.PHASECHK.TRANS64.TRYWAIT P0, [UR8+0x80], R0 ;  /* 0x00008000ff0075a7 */ /* 0x000e660008001108 */
[----:B------:R-:W-:Y:S01]  /*2ee0*/  ULEA UR9, UR4, UR9, 0x14 ;  /* 0x0000000904097291 */ /* 0x000fe2000f8ea0ff */
[----:B-12-4-:R-:W-:Y:S11]  /*2ef0*/  @!P0 BRA `(.L_x_52) ;  /* 0x0000003000e48947 */ /* 0x016ff60003800000 */
.L_x_106:
[----:B------:R-:W-:Y:S01]  /*2f00*/  IADD3 R10, PT, PT, R10, 0x1, RZ ;  /* 0x000000010a0a7810 */ /* 0x000fe20007ffe0ff */
[----:B------:R-:W-:Y:S06]  /*2f10*/  BRA.U !UP3, `(.L_x_53) ;  /* 0x000000010b987547 */ /* 0x000fec000b800000 */
[----:B------:R-:W-:Y:S01]  /*2f20*/  UPLOP3.LUT UP4, UPT, UPT, UPT, UPT, 0x40, 0x4 ;  /* 0x000000000004789c */ /* 0x000fe20003f8e870 */
[----:B------:R-:W-:Y:S01]  /*2f30*/  UMOV UR16, UR10 ;  /* 0x0000000a00107c82 */ /* 0x000fe20008000000 */
[----:B------:R-:W-:Y:S01]  /*2f40*/  UMOV UR15, UR5 ;  /* 0x00000005000f7c82 */ /* 0x000fe20008000000 */
[----:B------:R-:W-:-:S08]  /*2f50*/  UMOV UR14, UR17 ;  /* 0x00000011000e7c82 */ /* 0x000fd00008000000 */
.L_x_56:
[----:B------:R-:W-:Y:S02]  /*2f60*/  UIADD3 UR16, UPT, UPT, UR16, 0x1, URZ ;  /* 0x0000000110107890 */ /* 0x000fe4000fffe0ff */
[----:B--2---:R-:W-:Y:S02]  /*2f70*/  ULEA UR7, UR14, UR6, 0x3 ;  /* 0x000000060e077291 */ /* 0x004fe4000f8e18ff */
[----:B------:R-:W-:Y:S01]  /*2f80*/  UISETP.NE.AND UP0, UPT, UR16, URZ, UPT ;  /* 0x000000ff1000728c */ /* 0x000fe2000bf05270 */
[----:B----4-:R-:W-:Y:S10]  /*2f90*/  @P2 BRA `(.L_x_54) ;  /* 0x00000000000c2947 */ /* 0x010ff40003800000 */
[----:B-1----:R-:W-:Y:S04]  /*2fa0*/  SHF.L.U32 R3, R8, 0x1f, RZ ;  /* 0x0000001f08037819 */ /* 0x002fe800000006ff */
[----:B------:R-:W1:Y:S02]  /*2fb0*/  SYNCS.PHASECHK.TRANS64.TRYWAIT P0, [UR7], R3 ;  /* 0x00000003ff0075a7 */ /* 0x000e640008001107 */
[----:B-1----:R-:W-:Y:S05]  /*2fc0*/  @!P0 BRA `(.L_x_55) ;  /* 0x0000003000c88947 */ /* 0x002fea0003800000 */
.L_x_54:
[----:B------:R-:W-:Y:S01]  /*2fd0*/  UISETP.NE.AND UP1, UPT, UR15, 0x1, UPT ;  /* 0x000000010f00788c */ /* 0x000fe2000bf25270 */
[----:B------:R-:W-:Y:S01]  /*2fe0*/  PLOP3.LUT P2, PT, PT, PT, PT, 0x80, 0x8 ;  /* 0x000000000008781c */ /* 0x000fe20003f4f070 */
[----:B------:R-:W-:Y:S02]  /*2ff0*/  UIADD3 UR17, UPT, UPT, UR14, 0x1, URZ ;  /* 0x000000010e117890 */ /* 0x000fe4000fffe0ff */
[----:B------:R-:W-:Y:S02]  /*3000*/  ULEA UR24, UR14, UR12, 0x8 ;  /* 0x0000000c0e187291 */ /* 0x000fe4000f8e40ff */
[----:B------:R-:W-:Y:S01]  /*3010*/  UISETP.NE.AND UP2, UPT, UR17, 0x2, UPT ;  /* 0x000000021100788c */ /* 0x000fe2000bf45270 */
[----:B------:R-:W-:Y:S01]  /*3020*/  PLOP3.LUT P0, PT, PT, PT, UP1, 0x80, 0x8 ;  /* 0x000000000008781c */ /* 0x000fe20003f0f018 */
[----:B------:R-:W-:Y:S02]  /*3030*/  ULEA UR26, UR14, UR11, 0x8 ;  /* 0x0000000b0e1a7291 */ /* 0x000fe4000f8e40ff */
[----:B------:R-:W-:Y:S02]  /*3040*/  USEL UR13, URZ, 0x1, UP2 ;  /* 0x00000001ff0d7887 */ /* 0x000fe40009000000 */
[----:B------:R-:W-:Y:S02]  /*3050*/  USEL UR17, UR17, URZ, UP2 ;  /* 0x000000ff11117287 */ /* 0x000fe40009000000 */
[----:B------:R-:W-:Y:S02]  /*3060*/  UIADD3 UR30, UPT, UPT, UR24, 0x2, URZ ;  /* 0x00000002181e7890 */ /* 0x000fe4000fffe0ff */
[----:B------:R-:W-:Y:S01]  /*3070*/  @UP1 ULEA UR4, UR17, UR6, 0x3 ;  /* 0x0000000611041291 */ /* 0x000fe2000f8e18ff */
[----:B------:R-:W-:Y:S01]  /*3080*/  LOP3.LUT R8, R8, UR13, RZ, 0x3c, !PT ;  /* 0x0000000d08087c12 */ /* 0x000fe2000f8e3cff */
[----:B------:R-:W-:Y:S02]  /*3090*/  UIADD3 UR28, UPT, UPT, UR26, 0x2, URZ ;  /* 0x000000021a1c7890 */ /* 0x000fe4000fffe0ff */
[----:B------:R-:W-:Y:S01]  /*30a0*/  UIADD3 UR7, UPT, UPT, UR7, 0x10, URZ ;  /* 0x0000001007077890 */ /* 0x000fe2000fffe0ff */
[----:B-1----:R-:W-:Y:S01]  /*30b0*/  @P0 SHF.L.U32 R0, R8, 0x1f, RZ ;  /* 0x0000001f08000819 */ /* 0x002fe200000006ff */
[----:B------:R-:W-:Y:S01]  /*30c0*/  UMOV UR25, 0x80004020 ;  /* 0x8000402000197882 */ /* 0x000fe20000000000 */
[----:B------:R-:W-:Y:S01]  /*30d0*/  UMOV UR27, 0x80004020 ;  /* 0x80004020001b7882 */ /* 0x000fe20000000000 */
[----:B------:R-:W-:Y:S01]  /*30e0*/  UMOV UR31, 0x80004020 ;  /* 0x80004020001f7882 */ /* 0x000fe20000000000 */
[----:B------:R2:W4:Y:S01]  /*30f0*/  @P0 SYNCS.PHASECHK.TRANS64.TRYWAIT P2, [UR4], R0 ;  /* 0x00000000ff0005a7 */ /* 0x0005220008041104 */
[----:B------:R-:W-:Y:S01]  /*3100*/  UIADD3 UR15, UPT, UPT, UR15, -0x1, URZ ;  /* 0xffffffff0f0f7890 */ /* 0x000fe2000fffe0ff */
[----:B------:R2:W-:Y:S01]  /*3110*/  UTCQMMA gdesc[UR26], gdesc[UR24], tmem[UR9], tmem[UR22], idesc[UR23], UP4 ;  /* 0x00ff16181a0075ea */ /* 0x0005e2000a000309 */
[----:B------:R-:W-:Y:S01]  /*3120*/  UPLOP3.LUT UP4, UPT, UPT, UPT, UPT, 0x80, 0x8 ;  /* 0x000000000008789c */ /* 0x000fe20003f8f070 */
[----:B------:R-:W-:Y:S01]  /*3130*/  UMOV UR29, 0x80004020 ;  /* 0x80004020001d7882 */ /* 0x000fe20000000000 */
[----:B------:R-:W-:Y:S01]  /*3140*/  UMOV UR14, UR17 ;  /* 0x00000011000e7c82 */ /* 0x000fe20008000000 */
[----:B------:R2:W-:Y:S01]  /*3150*/  UTCQMMA gdesc[UR28], gdesc[UR30], tmem[UR9], tmem[UR20], idesc[UR21], UPT ;  /* 0x00ff141e1c0075ea */ /* 0x0005e2000b800309 */
[----:B------:R2:W-:Y:S01]  /*3160*/  UTCBAR [UR7], URZ ;  /* 0x000000ff070073e9 */ /* 0x0005e200080000ff */
[----:B------:R-:W-:Y:S06]  /*3170*/  BRA.U UP0, `(.L_x_56) ;  /* 0xfffffffd00787547 */ /* 0x000fec000b83ffff */
.L_x_53:
[----:B------:R-:W-:Y:S01]  /*3180*/  UIADD3 UR18, UPT, UPT, UR18, 0x1, URZ ;  /* 0x0000000112127890 */ /* 0x000fe2000fffe0ff */
[C---:B------:R-:W-:Y:S01]  /*3190*/  ISETP.NE.AND P0, PT, R10.reuse, 0x2, PT ;  /* 0x000000020a00780c */ /* 0x040fe20003f05270 */
[----:B------:R-:W-:Y:S02]  /*31a0*/  UIADD3 UR8, UPT, UPT, UR8, 0x60, URZ ;  /* 0x0000006008087890 */ /* 0x000fe4000fffe0ff */
[----:B------:R-:W-:Y:S01]  /*31b0*/  UISETP.NE.AND UP0, UPT, UR18, 0x4, UPT ;  /* 0x000000041200788c */ /* 0x000fe2000bf05270 */
[----:B-12---:R-:W-:Y:S02]  /*31c0*/  SEL R0, RZ, 0x1, P0 ;  /* 0x00000001ff007807 */ /* 0x006fe40000000000 */
[----:B------:R-:W-:Y:S01]  /*31d0*/  SEL R10, R10, RZ, P0 ;  /* 0x000000ff0a0a7207 */ /* 0x000fe20000000000 */
[----:B------:R-:W-:Y:S01]  /*31e0*/  USEL UR4, URZ, 0x1, UP0 ;  /* 0x00000001ff047887 */ /* 0x000fe20008000000 */
[----:B------:R-:W-:Y:S01]  /*31f0*/  LOP3.LUT R9, R9, R0, RZ, 0x3c, !PT ;  /* 0x0000000009097212 */ /* 0x000fe200078e3cff */
[----:B------:R-:W-:Y:S01]  /*3200*/  USEL UR18, UR18, URZ, UP0 ;  /* 0x000000ff12127287 */ /* 0x000fe20008000000 */
[----:B------:R1:W-:Y:S03]  /*3210*/  UTCBAR [UR8], URZ ;  /* 0x000000ff080073e9 */ /* 0x0003e600080000ff */
[----:B------:R-:W-:Y:S01]  /*3220*/  LOP3.LUT R11, R11, UR4, RZ, 0x3c, !PT ;  /* 0x000000040b0b7c12 */ /* 0x000fe2000f8e3cff */
[----:B------:R-:W-:Y:S07]  /*3230*/  @P1 BRA `(.L_x_57) ;  /* 0xfffffff800b01947 */ /* 0x000fee000383ffff */
[----:B------:R-:W2:Y:S01]  /*3240*/  S2UR UR4, SR_CgaCtaId ;  /* 0x00000000000479c3 */ /* 0x000ea20000008800 */
[----:B------:R-:W-:Y:S01]  /*3250*/  ELECT P0, URZ, PT ;  /* 0x0000000000ff782f */ /* 0x000fe20003800000 */
[----:B------:R-:W-:Y:S01]  /*3260*/  IMAD.MOV.U32 R0, RZ, RZ, 0x1 ;  /* 0x00000001ff007424 */ /* 0x000fe200078e00ff */
[----:B------:R-:W-:Y:S01]  /*3270*/  UIADD3 UR6, UPT, UPT, UR6, 0x80, URZ ;  /* 0x0000008006067890 */ /* 0x000fe2000fffe0ff */
[----:B------:R-:W-:Y:S01]  /*3280*/  SHF.L.U32 R3, R11, 0x1f, RZ ;  /* 0x0000001f0b037819 */ /* 0x000fe200000006ff */
[----:B------:R-:W-:-:S03]  /*3290*/  UMOV UR5, 0x40 ;  /* 0x0000004000057882 */ /* 0x000fc60000000000 */
[----:B------:R-:W-:Y:S01]  /*32a0*/  UVIRTCOUNT.DEALLOC.SMPOOL 0x80 ;  /* 0x000000800000784c */ /* 0x000fe20000000000 */
[----:B--2---:R-:W-:Y:S02]  /*32b0*/  ULEA UR4, UR4, UR5, 0x18 ;  /* 0x0000000504047291 */ /* 0x004fe4000f8ec0ff */
[----:B------:R-:W-:-:S07]  /*32c0*/  ULEA UR5, UR18, UR6, 0x3 ;  /* 0x0000000612057291 */ /* 0x000fce000f8e18ff */
[----:B------:R2:W-:Y:S02]  /*32d0*/  @P0 STS.U8 [UR4+0x1c], R0 ;  /* 0x00001c00ff000988 */ /* 0x0005e40008000004 */
[----:B------:R-:W3:Y:S02]  /*32e0*/  SYNCS.PHASECHK.TRANS64.TRYWAIT P0, [UR5], R3 ;  /* 0x00000003ff0075a7 */ /* 0x000ee40008001105 */
[----:B--23--:R-:W-:Y:S05]  /*32f0*/  @!P0 BRA `(.L_x_58) ;  /* 0x0000003000148947 */ /* 0x00cfea0003800000 */
.L_x_109:
[----:B------:R-:W-:-:S04]  /*3300*/  UIADD3 UR7, UPT, UPT, UR18, 0x1, URZ ;  /* 0x0000000112077890 */ /* 0x000fc8000fffe0ff */
[----:B------:R-:W-:-:S04]  /*3310*/  UISETP.NE.AND UP0, UPT, UR7, 0x4, UPT ;  /* 0x000000040700788c */ /* 0x000fc8000bf05270 */
[----:B-1----:R-:W-:Y:S02]  /*3320*/  USEL UR8, URZ, 0x1, UP0 ;  /* 0x00000001ff087887 */ /* 0x002fe40008000000 */
[----:B------:R-:W-:-:S04]  /*3330*/  USEL UR7, UR7, URZ, UP0 ;  /* 0x000000ff07077287 */ /* 0x000fc80008000000 */
[----:B------:R-:W-:Y:S01]  /*3340*/  ULEA UR5, UR7, UR6, 0x3 ;  /* 0x0000000607057291 */ /* 0x000fe2000f8e18ff */
[----:B------:R-:W-:-:S04]  /*3350*/  LOP3.LUT R2, R11, UR8, RZ, 0x3c, !PT ;  /* 0x000000080b027c12 */ /* 0x000fc8000f8e3cff */
[----:B--2---:R-:W-:-:S04]  /*3360*/  SHF.L.U32 R3, R2, 0x1f, RZ ;  /* 0x0000001f02037819 */ /* 0x004fc800000006ff */
[----:B------:R-:W1:Y:S02]  /*3370*/  SYNCS.PHASECHK.TRANS64.TRYWAIT P0, [UR5], R3 ;  /* 0x00000003ff0075a7 */ /* 0x000e640008001105 */
[----:B-1----:R-:W-:Y:S05]  /*3380*/  @!P0 BRA `(.L_x_59) ;  /* 0x0000003000088947 */ /* 0x002fea0003800000 */
.L_x_111:
[----:B------:R-:W-:-:S04]  /*3390*/  UIADD3 UR7, UPT, UPT, UR7, 0x1, URZ ;  /* 0x0000000107077890 */ /* 0x000fc8000fffe0ff */
[----:B------:R-:W-:-:S04]  /*33a0*/  UISETP.NE.AND UP0, UPT, UR7, 0x4, UPT ;  /* 0x000000040700788c */ /* 0x000fc8000bf05270 */
[----:B------:R-:W-:Y:S02]  /*33b0*/  USEL UR8, URZ, 0x1, UP0 ;  /* 0x00000001ff087887 */ /* 0x000fe40008000000 */
[----:B------:R-:W-:-:S04]  /*33c0*/  USEL UR7, UR7, URZ, UP0 ;  /* 0x000000ff07077287 */ /* 0x000fc80008000000 */
[----:B------:R-:W-:Y:S01]  /*33d0*/  ULEA UR5, UR7, UR6, 0x3 ;  /* 0x0000000607057291 */ /* 0x000fe2000f8e18ff */
[----:B------:R-:W-:-:S04]  /*33e0*/  LOP3.LUT R2, R2, UR8, RZ, 0x3c, !PT ;  /* 0x0000000802027c12 */ /* 0x000fc8000f8e3cff */
[----:B-1----:R-:W-:-:S04]  /*33f0*/  SHF.L.U32 R3, R2, 0x1f, RZ ;  /* 0x0000001f02037819 */ /* 0x002fc800000006ff */
[----:B------:R-:W1:Y:S02]  /*3400*/  SYNCS.PHASECHK.TRANS64.TRYWAIT P0, [UR5], R3 ;  /* 0x00000003ff0075a7 */ /* 0x000e640008001105 */
[----:B-1----:R-:W-:Y:S05]  /*3410*/  @!P0 BRA `(.L_x_60) ;  /* 0x0000002c00fc8947 */ /* 0x002fea0003800000 */
.L_x_113:
[----:B------:R-:W-:-:S04]  /*3420*/  UIADD3 UR7, UPT, UPT, UR7, 0x1, URZ ;  /* 0x0000000107077890 */ /* 0x000fc8000fffe0ff */
[----:B------:R-:W-:-:S04]  /*3430*/  UISETP.NE.AND UP0, UPT, UR7, 0x4, UPT ;  /* 0x000000040700788c */ /* 0x000fc8000bf05270 */
[----:B------:R-:W-:Y:S02]  /*3440*/  USEL UR5, URZ, 0x1, UP0 ;  /* 0x00000001ff057887 */ /* 0x000fe40008000000 */
[----:B------:R-:W-:-:S04]  /*3450*/  USEL UR7, UR7, URZ, UP0 ;  /* 0x000000ff07077287 */ /* 0x000fc80008000000 */
[----:B------:R-:W-:Y:S01]  /*3460*/  ULEA UR7, UR7, UR6, 0x3 ;  /* 0x0000000607077291 */ /* 0x000fe2000f8e18ff */
[----:B-1----:R-:W-:-:S04]  /*3470*/  LOP3.LUT R3, R2, UR5, RZ, 0x3c, !PT ;  /* 0x0000000502037c12 */ /* 0x002fc8000f8e3cff */
[----:B------:R-:W-:-:S04]  /*3480*/  SHF.L.U32 R3, R3, 0x1f, RZ ;  /* 0x0000001f03037819 */ /* 0x000fc800000006ff */
[----:B------:R-:W1:Y:S02]  /*3490*/  SYNCS.PHASECHK.TRANS64.TRYWAIT P0, [UR7], R3 ;  /* 0x00000003ff0075a7 */ /* 0x000e640008001107 */
[----:B-1----:R-:W-:Y:S05]  /*34a0*/  @!P0 BRA `(.L_x_61) ;  /* 0x0000002c00f08947 */ /* 0x002fea0003800000 */
.L_x_115:
[----:B------:R-:W-:Y:S01]  /*34b0*/  NOP ;  /* 0x0000000000007918 */ /* 0x000fe20000000000 */
[----:B-1----:R-:W1:Y:S01]  /*34c0*/  LDS R0, [UR4+0x14] ;  /* 0x00001404ff007984 */ /* 0x002e620008000800 */
[----:B------:R-:W-:Y:S01]  /*34d0*/  ULOP3.LUT UR6, UR19, 0xffff, URZ, 0xc0, !UPT ;  /* 0x0000ffff13067892 */ /* 0x000fe2000f8ec0ff */
[----:B------:R-:W-:Y:S01]  /*34e0*/  UMOV UR8, 0xffff ;  /* 0x0000ffff00087882 */ /* 0x000fe20000000000 */
[----:B------:R-:W-:Y:S02]  /*34f0*/  UMOV UR5, 0x1 ;  /* 0x0000000100057882 */ /* 0x000fe40000000000 */
[----:B------:R-:W-:-:S04]  /*3500*/  USHF.R.U32.HI UR6, URZ, 0x5, UR6 ;  /* 0x00000005ff067899 */ /* 0x000fc80008011606 */
[----:B------:R-:W-:Y:S02]  /*3510*/  USHF.L.U32 UR8, UR8, UR6, URZ ;  /* 0x0000000608087299 */ /* 0x000fe400080006ff */
[----:B------:R-:W-:-:S04]  /*3520*/  USHF.L.U32 UR5, UR5, UR6, URZ ;  /* 0x0000000605057299 */ /* 0x000fc800080006ff */
[----:B-1----:R-:W-:-:S04]  /*3530*/  LOP3.LUT R0, R0, UR8, RZ, 0xc0, !PT ;  /* 0x0000000800007c12 */ /* 0x002fc8000f8ec0ff */
[----:B------:R-:W-:-:S13]  /*3540*/  ISETP.NE.AND P0, PT, R0, UR8, PT ;  /* 0x0000000800007c0c */ /* 0x000fda000bf05270 */
[----:B------:R-:W-:Y:S05]  /*3550*/  @P0 BRA `(.L_x_62) ;  /* 0x0000000000580947 */ /* 0x000fea0003800000 */
[----:B------:R-:W1:Y:S02]  /*3560*/  LDS R0, [UR4+0x18] ;  /* 0x00001804ff007984 */ /* 0x000e640008000800 */
[----:B-1----:R-:W-:-:S04]  /*3570*/  LOP3.LUT R0, R0, UR5, RZ, 0xc0, !PT ;  /* 0x0000000500007c12 */ /* 0x002fc8000f8ec0ff */
[----:B------:R-:W-:-:S13]  /*3580*/  ISETP.NE.AND P0, PT, R0, UR5, PT ;  /* 0x0000000500007c0c */ /* 0x000fda000bf05270 */
[----:B------:R-:W-:Y:S05]  /*3590*/  @P0 BRA `(.L_x_63) ;  /* 0x00000000003c0947 */ /* 0x000fea0003800000 */
[----:B------:R-:W1:Y:S01]  /*35a0*/  S2R R2, SR_LANEID ;  /* 0x0000000000027919 */ /* 0x000e620000000000 */
[----:B------:R-:W-:Y:S01]  /*35b0*/  ULOP3.LUT UR8, URZ, UR8, URZ, 0x33, !UPT ;  /* 0x00000008ff087292 */ /* 0x000fe2000f8e33ff */
[----:B------:R-:W-:Y:S01]  /*35c0*/  LOP3.LUT R4, RZ, UR5, RZ, 0x33, !PT ;  /* 0x00000005ff047c12 */ /* 0x000fe2000f8e33ff */
[----:B------:R-:W-:Y:S02]  /*35d0*/  VOTEU.ANY UR7, UPT, PT ;  /* 0x0000000000077886 */ /* 0x000fe400038e0100 */
[----:B------:R-:W-:Y:S01]  /*35e0*/  UFLO.U32 UR7, UR7 ;  /* 0x00000007000772bd */ /* 0x000fe200080e0000 */
[----:B------:R-:W2:Y:S01]  /*35f0*/  REDUX UR5, R4 ;  /* 0x00000000040573c4 */ /* 0x000ea20000000000 */
[----:B------:R-:W-:-:S06]  /*3600*/  IMAD.U32 R0, RZ, RZ, UR8 ;  /* 0x00000008ff007e24 */ /* 0x000fcc000f8e00ff */
[----:B------:R3:W-:Y:S01]  /*3610*/  UTCATOMSWS.AND URZ, UR8 ;  /* 0x0000000800ff79e3 */ /* 0x0007e20008000000 */
[----:B------:R-:W4:Y:S01]  /*3620*/  REDUX UR6, R0 ;  /* 0x00000000000673c4 */ /* 0x000f220000000000 */
[----:B-1----:R-:W-:Y:S01]  /*3630*/  ISETP.EQ.U32.AND P0, PT, R2, UR7, PT ;  /* 0x0000000702007c0c */ /* 0x002fe2000bf02070 */
[----:B--2---:R-:W-:Y:S01]  /*3640*/  IMAD.U32 R2, RZ, RZ, UR5 ;  /* 0x00000005ff027e24 */ /* 0x004fe2000f8e00ff */
[----:B----4-:R-:W-:-:S11]  /*3650*/  MOV R3, UR6 ;  /* 0x0000000600037c02 */ /* 0x010fd60008000f00 */
[----:B------:R3:W-:Y:S04]  /*3660*/  @P0 ATOMS.AND RZ, [UR4+0x14], R3 ;  /* 0x00001403ffff098c */ /* 0x0007e8000a800004 */
[----:B------:R3:W-:Y:S01]  /*3670*/  @P0 ATOMS.AND RZ, [UR4+0x18], R2 ;  /* 0x00001802ffff098c */ /* 0x0007e2000a800004 */
[----:B------:R-:W-:Y:S05]  /*3680*/  BRA `(.L_x_64) ;  /* 0x0000000000147947 */ /* 0x000fea0003800000 */
.L_x_63:
[----:B------:R-:W-:Y:S02]  /*3690*/  MOV R2, 0x36b0 ;  /* 0x000036b000027802 */ /* 0x000fe40000000f00 */
[----:B----45:R-:W-:Y:S05]  /*36a0*/  CALL.REL.NOINC `($__internal_0_$__cuda_sm10x_tcgen05_guardrail_trap_col_being_dealloced_not_returned_by_alloc) ;  /* 0x00000030000c7944 */ /* 0x030fea0003c00000 */
[----:B------:R-:W-:Y:S05]  /*36b0*/  BRA `(.L_x_64) ;  /* 0x0000000000087947 */ /* 0x000fea0003800000 */
.L_x_62:
[----:B------:R-:W-:Y:S02]  /*36c0*/  MOV R2, 0x36e0 ;  /* 0x000036e000027802 */ /* 0x000fe40000000f00 */
[----:B----45:R-:W-:Y:S05]  /*36d0*/  CALL.REL.NOINC `($__internal_2_$__cuda_sm10x_tcgen05_guardrail_trap_unallocated_columns_being_dealloced) ;  /* 0x0000003000187944 */ /* 0x030fea0003c00000 */
.L_x_64:
[----:B------:R-:W-:Y:S01]  /*36e0*/  NOP ;  /* 0x0000000000007918 */ /* 0x000fe20000000000 */
[----:B---3--:R-:W-:Y:S05]  /*36f0*/  EXIT ;  /* 0x000000000000794d */ /* 0x008fea0003800000 */
.L_x_46:
[----:B------:R-:W-:-:S09]  /*3700*/  UISETP.NE.OR UP2, UPT, UR8, 0x3, !UP2 ;  /* 0x000000030800788c */ /* 0x000fd2000d745670 */
[----:B------:R-:W-:Y:S05]  /*3710*/  BRA.U UP2, `(.L_x_65) ;  /* 0x0000000902c87547 */ /* 0x000fea000b800000 */
[----:B------:R-:W1:Y:S01]  /*3720*/  LDCU.64 UR6, c[0x0][0x888] ;  /* 0x00011100ff0677ac */ /* 0x000e620008000a00 */
[----:B------:R-:W2:Y:S01]  /*3730*/  LDC R0, c[0x0][0xb30] ;  /* 0x0002cc00ff007b82 */ /* 0x000ea20000000800 */
[----:B------:R-:W-:Y:S01]  /*3740*/  IMAD.MOV.U32 R30, RZ, RZ, 0x1 ;  /* 0x00000001ff1e7424 */ /* 0x000fe200078e00ff */
[----:B------:R-:W-:Y:S01]  /*3750*/  CS2R R28, SRZ ;  /* 0x00000000001c7805 */ /* 0x000fe2000001ff00 */
[----:B------:R-:W4:Y:S01]  /*3760*/  LDCU.64 UR4, c[0x0][0x890] ;  /* 0x00011200ff0477ac */ /* 0x000f220008000a00 */
[----:B------:R-:W-:Y:S01]  /*3770*/  IMAD.MOV.U32 R25, RZ, RZ, 0x1000 ;  /* 0x00001000ff197424 */ /* 0x000fe200078e00ff */
[----:B------:R-:W-:-:S03]  /*3780*/  UMOV UR8, 0x400 ;  /* 0x0000040000087882 */ /* 0x000fc60000000000 */
[----:B------:R-:W3:Y:S01]  /*3790*/  LDC R19, c[0x0][0x370] ;  /* 0x0000dc00ff137b82 */ /* 0x000ee20000000800 */
[----:B------:R-:W-:-:S07]  /*37a0*/  UPLOP3.LUT UP1, UPT, UPT, UPT, UPT, 0x40, 0x4 ;  /* 0x000000000004789c */ /* 0x000fce0003f2e870 */
[----:B------:R-:W3:Y:S01]  /*37b0*/  LDC R2, c[0x0][0xb0c] ;  /* 0x0002c300ff027b82 */ /* 0x000ee20000000800 */
[----:B-1----:R-:W-:Y:S02]  /*37c0*/  UISETP.NE.U32.AND UP2, UPT, UR6, URZ, UPT ;  /* 0x000000ff0600728c */ /* 0x002fe4000bf45070 */
[----:B------:R-:W-:Y:S02]  /*37d0*/  ULEA UR6, UR37, UR8, 0x18 ;  /* 0x0000000825067291 */ /* 0x000fe4000f8ec0ff */
[----:B------:R-:W-:Y:S02]  /*37e0*/  UISETP.NE.AND.EX UP2, UPT, UR7, URZ, UPT, UP2 ;  /* 0x000000ff0700728c */ /* 0x000fe4000bf45320 */
[----:B------:R-:W-:Y:S01]  /*37f0*/  UIADD3 UR7, UPT, UPT, UR6, 0x20, URZ ;  /* 0x0000002006077890 */ /* 0x000fe2000fffe0ff */
[----:B------:R-:W1:Y:S01]  /*3800*/  LDC R18, c[0x0][0xb20] ;  /* 0x0002c800ff127b82 */ /* 0x000e620000000800 */
[----:B----4-:R-:W-:Y:S01]  /*3810*/  UISETP.NE.U32.AND UP3, UPT, UR4, URZ, UPT ;  /* 0x000000ff0400728c */ /* 0x010fe2000bf65070 */
[----:B--2---:R-:W-:Y:S01]  /*3820*/  ISETP.NE.AND P1, PT, R0, 0x1, PT ;  /* 0x000000010000780c */ /* 0x004fe20003f25270 */
[----:B------:R-:W-:-:S02]  /*3830*/  UPRMT UR37, UR37, 0x654, UR7 ;  /* 0x0000065425257896 */ /* 0x000fc40008000007 */
[----:B------:R-:W-:-:S03]  /*3840*/  UISETP.NE.AND.EX UP3, UPT, UR5, URZ, UPT, UP3 ;  /* 0x000000ff0500728c */ /* 0x000fc6000bf65330 */
[----:B------:R-:W2:Y:S08]  /*3850*/  LDC.64 R32, c[0x0][0x348] ;  /* 0x0000d200ff207b82 */ /* 0x000eb00000000a00 */
[----:B------:R-:W4:Y:S08]  /*3860*/  LDC.64 R16, c[0x0][0xb10] ;  /* 0x0002c400ff107b82 */ /* 0x000f300000000a00 */
[----:B------:R-:W1:Y:S08]  /*3870*/  LDC.64 R6, c[0x0][0xb18] ;  /* 0x0002c600ff067b82 */ /* 0x000e700000000a00 */
[----:B------:R-:W1:Y:S08]  /*3880*/  LDC.64 R4, c[0x0][0xb28] ;  /* 0x0002ca00ff047b82 */ /* 0x000e700000000a00 */
[----:B---3--:R-:W1:Y:S02]  /*3890*/  LDC R24, c[0x0][0x374] ;  /* 0x0000dd00ff187b82 */ /* 0x008e640000000800 */
.L_x_73:
[C---:B------:R-:W-:Y:S02]  /*38a0*/  LEA R0, R29.reuse, UR6, 0x3 ;  /* 0x000000061d007c11 */ /* 0x040fe4000f8e18ff */
[----:B------:R-:W-:Y:S02]  /*38b0*/  SHF.L.U32 R3, R28, 0x1f, RZ ;  /* 0x0000001f1c037819 */ /* 0x000fe400000006ff */
[----:B------:R-:W-:Y:S02]  /*38c0*/  LEA R20, R29, UR6, 0x4 ;  /* 0x000000061d147c11 */ /* 0x000fe4000f8e20ff */
[----:B---3--:R-:W3:Y:S02]  /*38d0*/  SYNCS.PHASECHK.TRANS64.TRYWAIT P0, [R0+URZ+0x40], R3 ;  /* 0x00004003000075a7 */ /* 0x008ee400080011ff */
[----:B---3--:R-:W-:Y:S05]  /*38e0*/  @!P0 BRA `(.L_x_66) ;  /* 0x0000002800f88947 */ /* 0x008fea0003800000 */
.L_x_116:
[----:B------:R-:W-:Y:S01]  /*38f0*/  ISETP.GE.AND P0, PT, R40, 0x1, PT ;  /* 0x000000012800780c */ /* 0x000fe20003f06270 */
[----:B------:R-:W1:Y:S01]  /*3900*/  LDS.128 R20, [R20+0xd0] ;  /* 0x0000d00014147984 */ /* 0x000e620000000c00 */
[----:B------:R-:W-:Y:S01]  /*3910*/  ISETP.NE.U32.AND P4, PT, RZ, UR4, PT ;  /* 0x00000004ff007c0c */ /* 0x000fe2000bf85070 */
[----:B---3--:R-:W-:Y:S01]  /*3920*/  VIADD R0, R0, 0x50 ;  /* 0x0000005000007836 */ /* 0x008fe20000000000 */
[----:B------:R-:W-:Y:S02]  /*3930*/  SHF.L.U32 R26, R30, 0x1f, RZ ;  /* 0x0000001f1e1a7819 */ /* 0x000fe400000006ff */
[----:B------:R-:W-:Y:S02]  /*3940*/  ISETP.NE.AND.EX P4, PT, RZ, UR5, PT, P4 ;  /* 0x00000005ff007c0c */ /* 0x000fe4000bf85340 */
[----:B------:R-:W-:Y:S01]  /*3950*/  PRMT R0, RZ, 0x654, R0 ;  /* 0x00000654ff007816 */ /* 0x000fe20000000000 */
[----:B------:R-:W-:Y:S01]  /*3960*/  @!PT LDS RZ, [RZ] ;  /* 0x00000000fffff984 */ /* 0x000fe20000000800 */
[----:B------:R-:W-:Y:S01]  /*3970*/  @!PT LDS RZ, [RZ] ;  /* 0x00000000fffff984 */ /* 0x000fe20000000800 */
[----:B------:R-:W-:Y:S01]  /*3980*/  @!PT LDS RZ, [RZ] ;  /* 0x00000000fffff984 */ /* 0x000fe20000000800 */
[----:B------:R-:W-:Y:S01]  /*3990*/  @!PT LDS RZ, [RZ] ;  /* 0x00000000fffff984 */ /* 0x000fe20000000800 */
[----:B------:R3:W-:Y:S06]  /*39a0*/  MEMBAR.ALL.CTA ;  /* 0x0000000000007992 */ /* 0x0007ec0000008000 */
[----:B---3--:R-:W3:Y:S02]  /*39b0*/  FENCE.VIEW.ASYNC.S ;  /* 0x00000000000073c6 */ /* 0x008ee40000000000 */
[----:B---3--:R3:W-:Y:S01]  /*39c0*/  SYNCS.ARRIVE.TRANS64.RED.A1T0 RZ, [R0+URZ], RZ ;  /* 0x000000ff00ff79a7 */ /* 0x0087e200081004ff */
[----:B-1----:R-:W-:Y:S11]  /*39d0*/  LOP3.LUT P3, RZ, R22, 0x1, RZ, 0xc0, !PT ;  /* 0x0000000116ff7812 */ /* 0x002ff6000786c0ff */
[----:B------:R-:W-:Y:S02]  /*39e0*/  @!UPT UIADD3 URZ, UPT, UPT, URZ, URZ, URZ ;  /* 0x000000fffffff290 */ /* 0x000fe4000fffe0ff */
[----:B------:R-:W-:Y:S02]  /*39f0*/  @P3 MOV R13, R20 ;  /* 0x00000014000d3202 */ /* 0x000fe40000000f00 */
[----:B------:R-:W-:Y:S01]  /*3a00*/  @P3 LOP3.LUT R8, R21, 0xffff, RZ, 0xc0, !PT ;  /* 0x0000ffff15083812 */ /* 0x000fe200078ec0ff */
[----:B---3--:R-:W-:Y:S06]  /*3a10*/  @!P0 BRA `(.L_x_67) ;  /* 0x0000000000a48947 */ /* 0x008fec0003800000 */
[----:B------:R-:W-:Y:S01]  /*3a20*/  IMAD.HI.U32 R31, R24, R7, RZ ;  /* 0x00000007181f7227 */ /* 0x000fe200078e00ff */
[----:B------:R-:W-:Y:S02]  /*3a30*/  ISETP.NE.AND P0, PT, R6, 0x1, PT ;  /* 0x000000010600780c */ /* 0x000fe40003f05270 */
[----:B------:R-:W-:Y:S01]  /*3a40*/  ISETP.NE.AND P2, PT, R40, 0x1, PT ;  /* 0x000000012800780c */ /* 0x000fe20003f45270 */
[----:B----4-:R-:W-:Y:S01]  /*3a50*/  IMAD.HI.U32 R34, R19, R16, RZ ;  /* 0x0000001013227227 */ /* 0x010fe200078e00ff */
[----:B------:R-:W-:Y:S02]  /*3a60*/  SHF.R.U32.HI R31, RZ, R18, R31 ;  /* 0x00000012ff1f7219 */ /* 0x000fe4000001161f */
[----:B------:R-:W-:Y:S01]  /*3a70*/  ISETP.NE.AND P5, PT, R2, 0x1, PT ;  /* 0x000000010200780c */ /* 0x000fe20003fa5270 */
[----:B------:R-:W-:Y:S01]  /*3a80*/  IMAD.HI.U32 R36, R13, R16, RZ ;  /* 0x000000100d247227 */ /* 0x000fe200078e00ff */
[----:B------:R-:W-:Y:S02]  /*3a90*/  SHF.R.U32.HI R34, RZ, R17, R34 ;  /* 0x00000011ff227219 */ /* 0x000fe40000011622 */
[----:B------:R-:W-:Y:S01]  /*3aa0*/  SEL R3, R24, R31, !P0 ;  /* 0x0000001f18037207 */ /* 0x000fe20004000000 */
[C---:B------:R-:W-:Y:S01]  /*3ab0*/  IMAD.HI.U32 R31, R8.reuse, R7, RZ ;  /* 0x00000007081f7227 */ /* 0x040fe200078e00ff */
[----:B------:R-:W-:Y:S02]  /*3ac0*/  SEL R11, R19, R34, !P5 ;  /* 0x00000022130b7207 */ /* 0x000fe40006800000 */
[----:B------:R-:W-:Y:S01]  /*3ad0*/  SHF.R.U32.HI R36, RZ, R17, R36 ;  /* 0x00000011ff247219 */ /* 0x000fe20000011624 */
[----:B------:R-:W-:Y:S01]  /*3ae0*/  IMAD.HI.U32 R38, R3, R4, RZ ;  /* 0x0000000403267227 */ /* 0x000fe200078e00ff */
[----:B------:R-:W-:Y:S03]  /*3af0*/  SHF.R.U32.HI R31, RZ, R18, R31 ;  /* 0x00000012ff1f7219 */ /* 0x000fe6000001161f */
[----:B------:R-:W-:Y:S01]  /*3b00*/  IMAD.HI.U32 R34, R11, R4, RZ ;  /* 0x000000040b227227 */ /* 0x000fe200078e00ff */
[----:B------:R-:W-:Y:S02]  /*3b10*/  @P2 SHF.R.U32.HI R3, RZ, R5, R38 ;  /* 0x00000005ff032219 */ /* 0x000fe40000011626 */
[----:B------:R-:W-:Y:S02]  /*3b20*/  SEL R9, R8, R31, !P0 ;  /* 0x0000001f08097207 */ /* 0x000fe40004000000 */
[----:B------:R-:W-:Y:S01]  /*3b30*/  @P2 SHF.R.U32.HI R11, RZ, R5, R34 ;  /* 0x00000005ff0b2219 */ /* 0x000fe20000011622 */
[C---:B------:R-:W-:Y:S01]  /*3b40*/  IMAD R10, R40.reuse, R3, RZ ;  /* 0x00000003280a7224 */ /* 0x040fe200078e02ff */
[----:B------:R-:W-:Y:S01]  /*3b50*/  SEL R3, R13, R36, !P5 ;  /* 0x000000240d037207 */ /* 0x000fe20006800000 */
[C---:B------:R-:W-:Y:S03]  /*3b60*/  IMAD.HI.U32 R14, R9.reuse, R4, RZ ;  /* 0x00000004090e7227 */ /* 0x040fe600078e00ff */
[----:B------:R-:W-:Y:S01]  /*3b70*/  ISETP.GE.AND P0, PT, R9, R10, PT ;  /* 0x0000000a0900720c */ /* 0x000fe20003f06270 */
[C---:B------:R-:W-:Y:S01]  /*3b80*/  IMAD R12, R40.reuse, R11, RZ ;  /* 0x0000000b280c7224 */ /* 0x040fe200078e02ff */
[-C--:B------:R-:W-:Y:S04]  /*3b90*/  SHF.R.U32.HI R14, RZ, R5.reuse, R14 ;  /* 0x00000005ff0e7219 */ /* 0x080fe8000001160e */
[----:B------:R-:W-:Y:S02]  /*3ba0*/  ISETP.GE.OR P0, PT, R3, R12, P0 ;  /* 0x0000000c0300720c */ /* 0x000fe40000706670 */
[----:B------:R-:W-:Y:S05]  /*3bb0*/  SEL R15, R9, R14, !P2 ;  /* 0x0000000e090f7207 */ /* 0x000fea0005000000 */
[----:B------:R-:W-:Y:S04]  /*3bc0*/  IMAD.MOV R14, RZ, RZ, -R15 ;  /* 0x000000ffff0e7224 */ /* 0x000fe800078e0a0f */
[----:B------:R-:W-:Y:S02]  /*3bd0*/  IMAD R14, R40, R14, R9 ;  /* 0x0000000e280e7224 */ /* 0x000fe400078e0209 */
[C---:B------:R-:W-:Y:S05]  /*3be0*/  @!P0 IMAD.HI.U32 R10, R3.reuse, R4, RZ ;  /* 0x00000004030a8227 */ /* 0x040fea00078e00ff */
[----:B------:R-:W-:Y:S04]  /*3bf0*/  @!P0 SHF.R.U32.HI R10, RZ, R5, R10 ;  /* 0x00000005ff0a8219 */ /* 0x000fe8000001160a */
[----:B------:R-:W-:Y:S01]  /*3c00*/  @!P0 SEL R0, R3, R10, !P2 ;  /* 0x0000000a03008207 */ /* 0x000fe20005000000 */
[----:B------:R-:W-:Y:S03]  /*3c10*/  IMAD.MOV R10, RZ, RZ, -R3 ;  /* 0x000000ffff0a7224 */ /* 0x000fe600078e0a03 */
[----:B------:R-:W-:Y:S01]  /*3c20*/  @!P0 IADD3 R15, PT, PT, R15, -R0, RZ ;  /* 0x800000000f0f8210 */ /* 0x000fe20007ffe0ff */
[----:B------:R-:W-:Y:S01]  /*3c30*/  @!P0 IMAD R0, R11, R14, R0 ;  /* 0x0000000e0b008224 */ /* 0x000fe200078e0200 */
[----:B------:R-:W-:Y:S01]  /*3c40*/  IADD3 R11, PT, PT, -R9, RZ, RZ ;  /* 0x000000ff090b7210 */ /* 0x000fe20007ffe1ff */
[----:B------:R-:W-:Y:S02]  /*3c50*/  IMAD R13, R2, R10, R13 ;  /* 0x0000000a020d7224 */ /* 0x000fe400078e020d */
[----:B------:R-:W-:Y:S02]  /*3c60*/  @!P0 IMAD R9, R15, R40, R3 ;  /* 0x000000280f098224 */ /* 0x000fe400078e0203 */
[----:B------:R-:W-:Y:S02]  /*3c70*/  @!P0 IMAD.MOV.U32 R3, RZ, RZ, R0 ;  /* 0x000000ffff038224 */ /* 0x000fe400078e0000 */
[----:B------:R-:W-:Y:S02]  /*3c80*/  IMAD R8, R6, R11, R8 ;  /* 0x0000000b06087224 */ /* 0x000fe400078e0208 */
[----:B------:R-:W-:Y:S02]  /*3c90*/  IMAD R13, R3, R2, R13 ;  /* 0x00000002030d7224 */ /* 0x000fe400078e020d */
[----:B------:R-:W-:Y:S02]  /*3ca0*/  IMAD R8, R9, R6, R8 ;  /* 0x0000000609087224 */ /* 0x000fe400078e0208 */
.L_x_67:
[----:B------:R-:W-:Y:S05]  /*3cb0*/  BRA.U UP1, `(.L_x_68) ;  /* 0x0000000101107547 */ /* 0x000fea000b800000 */
[----:B------:R-:W-:Y:S04]  /*3cc0*/  MOV R0, UR13 ;  /* 0x0000000d00007c02 */ /* 0x000fe80008000f00 */
[----:B------:R-:W-:Y:S04]  /*3cd0*/  SHF.L.U32 R3, R0, 0x1f, RZ ;  /* 0x0000001f00037819 */ /* 0x000fe800000006ff */
[----:B------:R-:W1:Y:S02]  /*3ce0*/  SYNCS.PHASECHK.TRANS64.TRYWAIT P0, [UR6+0x38], R3 ;  /* 0x00003803ff0075a7 */ /* 0x000e640008001106 */
[----:B-1----:R-:W-:Y:S05]  /*3cf0*/  @!P0 BRA `(.L_x_69) ;  /* 0x0000002800088947 */ /* 0x002fea0003800000 */
.L_x_68:
[----:B------:R-:W-:Y:S05]  /*3d00*/  BRA.U !UP3, `(.L_x_70) ;  /* 0x000000010b347547 */ /* 0x000fea000b800000 */
[----:B------:R-:W-:Y:S01]  /*3d10*/  UPLOP3.LUT UP0, UPT, UPT, UPT, UP2, 0x80, 0x8 ;  /* 0x000000000008789c */ /* 0x000fe20003f0f020 */
[----:B-1----:R-:W-:Y:S02]  /*3d20*/  HFMA2 R0, -RZ, RZ, 0, 5.9604644775390625e-08 ;  /* 0x00000001ff007431 */ /* 0x002fe400000001ff */
[----:B------:R-:W-:Y:S03]  /*3d30*/  IMAD.MOV.U32 R96, RZ, RZ, 0x1 ;  /* 0x00000001ff607424 */ /* 0x000fe600078e00ff */
[----:B------:R-:W-:Y:S05]  /*3d40*/  PLOP3.LUT P0, PT, PT, PT, UP0, 0x80, 0x8 ;  /* 0x000000000008781c */ /* 0x000fea0003f0f008 */
[----:B------:R-:W1:Y:S01]  /*3d50*/  @UP0 LDCU.64 UR8, c[0x0][0x888] ;  /* 0x00011100ff0807ac */ /* 0x000e620008000a00 */
[----:B------:R-:W-:Y:S07]  /*3d60*/  @UP0 UIMAD UR7, UR36, UR4, URZ ;  /* 0x00000004240702a4 */ /* 0x000fee000f8e02ff */
[----:B------:R-:W-:Y:S01]  /*3d70*/  @!P0 PRMT R96, R0, 0x7610, R96 ;  /* 0x0000761000608816 */ /* 0x000fe20000000060 */
[----:B-1----:R-:W-:Y:S03]  /*3d80*/  @UP0 UIMAD.WIDE UR8, UR7, 0x4, UR8 ;  /* 0x00000004070808a5 */ /* 0x002fe6000f8e0208 */
[----:B------:R-:W1:Y:S03]  /*3d90*/  @!UP0 LDCU UR7, c[0x0][0x880] ;  /* 0x00011000ff0787ac */ /* 0x000e660008000800 */
[----:B------:R-:W-:Y:S01]  /*3da0*/  IMAD.U32 R10, RZ, RZ, UR8 ;  /* 0x00000008ff0a7e24 */ /* 0x000fe2000f8e00ff */
[----:B------:R-:W-:Y:S05]  /*3db0*/  MOV R11, UR9 ;  /* 0x00000009000b7c02 */ /* 0x000fea0008000f00 */
[----:B-----5:R3:W5:Y:S02]  /*3dc0*/  @P0 LDG.E R49, desc[UR40][R10.64] ;  /* 0x000000280a310981 */ /* 0x020764000c1e1900 */
[----:B-1-3--:R-:W-:Y:S07]  /*3dd0*/  @!P0 IMAD.U32 R49, RZ, RZ, UR7 ;  /* 0x00000007ff318e24 */ /* 0x00afee000f8e00ff */
.L_x_70:
[----:B-----5:R-:W-:Y:S01]  /*3de0*/  @!P4 FSETP.EQ.AND P5, PT, R49, RZ, PT ;  /* 0x000000ff3100c20b */ /* 0x020fe20003fa2000 */
[----:B------:R-:W-:Y:S01]  /*3df0*/  @!UPT UIADD3 URZ, UPT, UPT, URZ, URZ, URZ ;  /* 0x000000fffffff290 */ /* 0x000fe2000fffe0ff */
[----:B------:R-:W-:Y:S11]  /*3e00*/  @!P4 BRA `(.L_x_71) ;  /* 0x000000000014c947 */ /* 0x000ff60003800000 */
[----:B------:R-:W-:Y:S02]  /*3e10*/  LOP3.LUT P0, RZ, R96, 0xff, RZ, 0xc0, !PT ;  /* 0x000000ff60ff7812 */ /* 0x000fe4000780c0ff */
[----:B------:R-:W-:Y:S04]  /*3e20*/  PLOP3.LUT P5, PT, PT, PT, UP0, 0x80, 0x8 ;  /* 0x000000000008781c */ /* 0x000fe80003faf008 */
[----:B------:R-:W-:Y:S07]  /*3e30*/  PLOP3.LUT P5, PT, P5, PT, PT, 0x8, 0x80 ;  /* 0x000000000080781c */ /* 0x000fee0002fae170 */
[----:B------:R-:W-:Y:S11]  /*3e40*/  @P0 FSETP.EQ.AND P5, PT, R49, RZ, PT ;  /* 0x000000ff3100020b */ /* 0x000ff60003fa2000 */
[----:B------:R-:W-:Y:S02]  /*3e50*/  @!UPT UIADD3 URZ, UPT, UPT, URZ, URZ, URZ ;  /* 0x000000fffffff290 */ /* 0x000fe4000fffe0ff */
.L_x_71:
[----:B------:R-:W3:Y:S01]  /*3e60*/  SYNCS.PHASECHK.TRANS64.TRYWAIT P4, [UR6+0x28], R26 ;  /* 0x0000281aff0075a7 */ /* 0x000ee20008081106 */
[----:B------:R-:W-:Y:S01]  /*3e70*/  @P3 SHF.R.U32.HI R27, RZ, 0x10, R21 ;  /* 0x00000010ff1b3819 */ /* 0x000fe20000011615 */
[----:B------:R-:W-:Y:S01]  /*3e80*/  VIADD R29, R29, 0x1 ;  /* 0x000000011d1d7836 */ /* 0x000fe20000000000 */
[----:B------:R-:W5:Y:S08]  /*3e90*/  LDC.64 R14, c[0x0][0xb10] ;  /* 0x0002c400ff0e7b82 */ /* 0x000f700000000a00 */
[----:B------:R-:W2:Y:S08]  /*3ea0*/  LDC.64 R10, c[0x0][0xb18] ;  /* 0x0002c600ff0a7b82 */ /* 0x000eb00000000a00 */
[----:B-1----:R-:W1:Y:S08]  /*3eb0*/  @!P1 LDC R0, c[0x0][0xb20] ;  /* 0x0002c800ff009b82 */ /* 0x002e700000000800 */
[----:B------:R-:W4:Y:S01]  /*3ec0*/  @!P1 LDC R3, c[0x0][0xb0c] ;  /* 0x0002c300ff039b82 */ /* 0x000f220000000800 */
[----:B-----5:R-:W-:Y:S05]  /*3ed0*/  @!P1 IMAD.HI.U32 R14, R13, R14, RZ ;  /* 0x0000000e0d0e9227 */ /* 0x020fea00078e00ff */
[----:B------:R-:W-:Y:S01]  /*3ee0*/  @!P1 SHF.R.U32.HI R14, RZ, R15, R14 ;  /* 0x0000000fff0e9219 */ /* 0x000fe2000001160e */
[----:B--2---:R-:W-:Y:S01]  /*3ef0*/  @!P1 IMAD.HI.U32 R11, R8, R11, RZ ;  /* 0x0000000b080b9227 */ /* 0x004fe200078e00ff */
[----:B------:R-:W-:Y:S04]  /*3f00*/  @!P1 ISETP.NE.AND P0, PT, R10, 0x1, PT ;  /* 0x000000010a00980c */ /* 0x000fe80003f05270 */
[----:B-1----:R-:W-:Y:S02]  /*3f10*/  @!P1 SHF.R.U32.HI R9, RZ, R0, R11 ;  /* 0x00000000ff099219 */ /* 0x002fe4000001160b */
[----:B----4-:R-:W-:Y:S02]  /*3f20*/  @!P1 ISETP.NE.AND P2, PT, R3, 0x1, PT ;  /* 0x000000010300980c */ /* 0x010fe40003f45270 */
[----:B------:R-:W-:Y:S02]  /*3f30*/  @!P1 SEL R9, R8, R9, !P0 ;  /* 0x0000000908099207 */ /* 0x000fe40004000000 */
[----:B------:R-:W-:Y:S02]  /*3f40*/  ELECT P0, URZ, PT ;  /* 0x0000000000ff782f */ /* 0x000fe40003800000 */
[----:B------:R-:W-:Y:S05]  /*3f50*/  @!P1 SEL R14, R13, R14, !P2 ;  /* 0x0000000e0d0e9207 */ /* 0x000fea0005000000 */
[----:B------:R-:W-:Y:S02]  /*3f60*/  @!P1 IMAD.IADD R0, R9, 0x1, -R14 ;  /* 0x0000000109009824 */ /* 0x000fe400078e0a0e */
[----:B------:R-:W-:Y:S02]  /*3f70*/  @!P1 IMAD.IADD R9, R14, 0x1, -R9 ;  /* 0x000000010e099824 */ /* 0x000fe400078e0a09 */
[----:B------:R-:W-:Y:S02]  /*3f80*/  @!P1 IMAD R13, R0, R3, R13 ;  /* 0x00000003000d9224 */ /* 0x000fe400078e020d */
[----:B------:R-:W-:Y:S01]  /*3f90*/  @!P1 IMAD R8, R9, R10, R8 ;  /* 0x0000000a09089224 */ /* 0x000fe200078e0208 */
[----:B---3--:R-:W-:Y:S06]  /*3fa0*/  @!P4 BRA `(.L_x_72) ;  /* 0x000000240074c947 */ /* 0x008fec0003800000 */
.L_x_119:
[----:B------:R-:W-:Y:S01]  /*3fb0*/  PLOP3.LUT P5, PT, P5, P0, PT, 0xf2, 0x2f ;  /* 0x00000000002f781c */ /* 0x000fe20002fa1e72 */
[----:B------:R-:W-:Y:S01]  /*3fc0*/  UMOV UR14, 0x0 ;  /* 0x00000000000e7882 */ /* 0x000fe20000000000 */
[----:B------:R-:W-:Y:S01]  /*3fd0*/  LOP3.LUT R30, R30, 0x1, RZ, 0x3c, !PT ;  /* 0x000000011e1e7812 */ /* 0x000fe200078e3cff */
[----:B------:R-:W-:Y:S01]  /*3fe0*/  UMOV UR15, 0x10000000 ;  /* 0x10000000000f7882 */ /* 0x000fe20000000000 */
[----:B------:R-:W-:Y:S01]  /*3ff0*/  UMOV UR12, UR36 ;  /* 0x00000024000c7c82 */ /* 0x000fe20008000000 */
[----:B------:R-:W-:Y:S08]  /*4000*/  @P3 R2UR UR36, R27 ;  /* 0x000000001b2432ca */ /* 0x000ff000000e0000 */
[----:B-1----:R-:W-:Y:S01]  /*4010*/  @!P5 IADD3 R3, P0, PT, R32, 0x580, RZ ;  /* 0x000005802003d810 */ /* 0x002fe20007f1e0ff */
[----:B------:R-:W-:Y:S01]  /*4020*/  @!P5 IMAD.SHL.U32 R91, R91, 0x40, RZ ;  /* 0x000000405b5bd824 */ /* 0x000fe200078e00ff */
[----:B------:R-:W-:Y:S01]  /*4030*/  VOTEU.ALL UP1, P5 ;  /* 0x0000000000ff7886 */ /* 0x000fe20002820000 */
[----:B------:R-:W-:Y:S01]  /*4040*/  @!P5 IMAD.SHL.U32 R97, R97, 0x40, RZ ;  /* 0x000000406161d824 */ /* 0x000fe200078e00ff */
[----:B------:R-:W-:Y:S01]  /*4050*/  @!P5 R2UR UR8, R3 ;  /* 0x000000000308d2ca */ /* 0x000fe200000e0000 */
[----:B------:R-:W-:Y:S01]  /*4060*/  @!P5 IMAD.X R0, RZ, RZ, R33, P0 ;  /* 0x000000ffff00d224 */ /* 0x000fe200000e0621 */
[----:B------:R-:W-:Y:S01]  /*4070*/  @!P5 R2UR UR10, R91 ;  /* 0x000000005b0ad2ca */ /* 0x000fe200000e0000 */
[----:B------:R-:W-:Y:S01]  /*4080*/  @!UP1 UIADD3 UR9, UPT, UPT, UR6, 0x20, URZ ;  /* 0x0000002006099890 */ /* 0x000fe2000fffe0ff */
[----:B------:R-:W-:Y:S01]  /*4090*/  @!P5 R2UR UR11, R97 ;  /* 0x00000000610bd2ca */ /* 0x000fe200000e0000 */
[----:B------:R-:W-:Y:S01]  /*40a0*/  IMAD.IADD R91, R8, 0x1, R79 ;  /* 0x00000001085b7824 */ /* 0x000fe200078e024f */
[----:B------:R-:W-:Y:S01]  /*40b0*/  @!P5 R2UR UR7, R0 ;  /* 0x000000000007d2ca */ /* 0x000fe200000e0000 */
[----:B------:R-:W-:Y:S01]  /*40c0*/  IMAD.IADD R97, R13, 0x1, R90 ;  /* 0x000000010d617824 */ /* 0x000fe200078e025a */
[C---:B------:R-:W-:Y:S04]  /*40d0*/  ISETP.NE.AND P0, PT, R29.reuse, 0x2, PT ;  /* 0x000000021d00780c */ /* 0x040fe80003f05270 */
[----:B------:R-:W-:Y:S01]  /*40e0*/  SEL R3, RZ, 0x1, P0 ;  /* 0x00000001ff037807 */ /* 0x000fe20000000000 */
[----:B------:R-:W-:Y:S01]  /*40f0*/  IMAD.U32 R10, RZ, RZ, UR8 ;  /* 0x00000008ff0a7e24 */ /* 0x000fe2000f8e00ff */
[----:B------:R-:W-:Y:S01]  /*4100*/  @!UP1 UIADD3 UR8, UPT, UPT, UR6, 0x200, URZ ;  /* 0x0000020006089890 */ /* 0x000fe2000fffe0ff */
[----:B------:R-:W-:Y:S01]  /*4110*/  SEL R29, R29, RZ, P0 ;  /* 0x000000ff1d1d7207 */ /* 0x000fe20000000000 */
[----:B------:R-:W-:Y:S01]  /*4120*/  VOTEU.ALL UP1, P5 ;  /* 0x0000000000ff7886 */ /* 0x000fe20002820000 */
[----:B------:R-:W-:Y:S02]  /*4130*/  LOP3.LUT R28, R28, R3, RZ, 0x3c, !PT ;  /* 0x000000031c1c7212 */ /* 0x000fe400078e3cff */
[----:B------:R-:W-:Y:S01]  /*4140*/  IMAD.U32 R11, RZ, RZ, UR7 ;  /* 0x00000007ff0b7e24 */ /* 0x000fe2000f8e00ff */
[----:B------:R-:W-:Y:S04]  /*4150*/  @!P5 R2UR UR16, R10 ;  /* 0x000000000a10d2ca */ /* 0x000fe800000e0000 */
[----:B------:R-:W-:Y:S11]  /*4160*/  @!P5 R2UR UR17, R11 ;  /* 0x000000000b11d2ca */ /* 0x000ff600000e0000 */
[----:B------:R-:W-:Y:S02]  /*4170*/  @!UPT UIADD3 URZ, UPT, UPT, URZ, URZ, URZ ;  /* 0x000000fffffff290 */ /* 0x000fe4000fffe0ff */
[----:B------:R3:W-:Y:S01]  /*4180*/  @!UP1 UTMALDG.3D [UR8], [UR16], desc[UR14] ;  /* 0x00000e08100095b4 */ /* 0x0007e20008011000 */
[----:B------:R3:W-:Y:S01]  /*4190*/  @!P5 SYNCS.ARRIVE.TRANS64.RED.A0TR RZ, [UR6+0x20], R25 ;  /* 0x00002019ffffd9a7 */ /* 0x0007e20008300406 */
[----:B------:R-:W-:Y:S01]  /*41a0*/  UPLOP3.LUT UP1, UPT, UPT, UPT, UPT, 0x80, 0x8 ;  /* 0x000000000008789c */ /* 0x000fe20003f2f070 */
[----:B------:R-:W-:Y:S01]  /*41b0*/  SYNCS.ARRIVE.TRANS64.RED.A1T0 RZ, [UR37], RZ ;  /* 0x000000ffffff79a7 */ /* 0x000fe20008100425 */
[----:B------:R-:W-:Y:S09]  /*41c0*/  @P3 BRA `(.L_x_73) ;  /* 0xfffffff400b43947 */ /* 0x000ff2000383ffff */
[----:B------:R-:W-:Y:S07]  /*41d0*/  MOV R0, UR6 ;  /* 0x0000000600007c02 */ /* 0x000fee0008000f00 */
.L_x_74:
[----:B-1----:R-:W-:-:S04]  /*41e0*/  SHF.L.U32 R3, R30, 0x1f, RZ ;  /* 0x0000001f1e037819 */ /* 0x002fc800000006ff */
[----:B------:R1:W2:Y:S03]  /*41f0*/  SYNCS.PHASECHK.TRANS64.TRYWAIT P0, [R0+URZ+0x28], R3 ;  /* 0x00002803000075a7 */ /* 0x0002a600080011ff */
[----:B--2---:R-:W-:Y:S05]  /*4200*/  @!P0 NANOSLEEP.SYNCS 0x989680 ;  /* 0x009896800000895d */ /* 0x004fea0003900000 */
[----:B------:R-:W2:Y:S02]  /*4210*/  @!P0 SYNCS.PHASECHK.TRANS64 P0, [R0+URZ+0x28], R3 ;  /* 0x00002803000085a7 */ /* 0x000ea400080010ff */
[----:B--23--:R-:W-:Y:S05]  /*4220*/  @P0 EXIT ;  /* 0x000000000000094d */ /* 0x00cfea0003800000 */
[----:B------:R-:W-:Y:S05]  /*4230*/  BRA `(.L_x_74) ;  /* 0xfffffffc00e87947 */ /* 0x000fea000383ffff */
.L_x_65:
[----:B------:R-:W-:-:S06]  /*4240*/  UISETP.GE.AND UP1, UPT, UR8, 0x4, UPT ;  /* 0x000000040800788c */ /* 0x000fcc000bf26270 */
[----:B------:R-:W-:-:S13]  /*4250*/  PLOP3.LUT P0, PT, PT, PT, UP1, 0x80, 0x8 ;  /* 0x000000000008781c */ /* 0x000fda0003f0f018 */
[----:B------:R-:W-:Y:S05]  /*4260*/  @!P0 EXIT ;  /* 0x000000000000894d */ /* 0x000fea0003800000 */
[----:B------:R-:W-:Y:S01]  /*4270*/  BAR.SYNC.DEFER_BLOCKING 0x6, 0xa0 ;  /* 0x0182800000007b1d */ /* 0x000fe20000010000 */
[C---:B------:R-:W-:Y:S02]  /*4280*/  IMAD.SHL.U32 R5, R101.reuse, 0x40, RZ ;  /* 0x0000004065057824 */ /* 0x040fe400078e00ff */
[----:B------:R-:W-:Y:S02]  /*4290*/  HFMA2 R111, -RZ, RZ, 0, 0 ;  /* 0x00000000ff6f7431 */ /* 0x000fe400000001ff */
[C---:B------:R-:W-:Y:S01]  /*42a0*/  IMAD.SHL.U32 R0, R101.reuse, 0x20, RZ ;  /* 0x0000002065007824 */ /* 0x040fe200078e00ff */
[----:B------:R-:W-:Y:S01]  /*42b0*/  CS2R R106, SRZ ;  /* 0x00000000006a7805 */ /* 0x000fe2000001ff00 */
[----:B------:R-:W-:Y:S01]  /*42c0*/  IMAD.SHL.U32 R2, R101, 0x2, RZ ;  /* 0x0000000265027824 */ /* 0x000fe200078e00ff */
[----:B------:R-:W-:Y:S01]  /*42d0*/  UMOV UR43, 0x400 ;  /* 0x00000400002b7882 */ /* 0x000fe20000000000 */
[----:B------:R-:W1:Y:S01]  /*42e0*/  LDC R99, c[0x0][0x370] ;  /* 0x0000dc00ff637b82 */ /* 0x000e620000000800 */
[----:B------:R-:W-:Y:S01]  /*42f0*/  ULEA UR43, UR37, UR43, 0x18 ;  /* 0x0000002b252b7291 */ /* 0x000fe2000f8ec0ff */
[----:B------:R-:W-:Y:S01]  /*4300*/  LOP3.LUT R7, R5, 0x180, RZ, 0xc0, !PT ;  /* 0x0000018005077812 */ /* 0x000fe200078ec0ff */
[C---:B------:R-:W-:Y:S01]  /*4310*/  IMAD.SHL.U32 R103, R101.reuse, 0x8, RZ ;  /* 0x0000000865677824 */ /* 0x040fe200078e00ff */
[----:B------:R-:W-:Y:S01]  /*4320*/  LOP3.LUT R0, R0, 0xc00, RZ, 0xc0, !PT ;  /* 0x00000c0000007812 */ /* 0x000fe200078ec0ff */
[----:B------:R-:W-:Y:S01]  /*4330*/  IMAD.U32 R46, R101, 0x10000, RZ ;  /* 0x00010000652e7824 */ /* 0x000fe200078e00ff */
[----:B------:R-:W-:Y:S01]  /*4340*/  LOP3.LUT R2, R7, 0x20, R2, 0xf8, !PT ;  /* 0x0000002007027812 */ /* 0x000fe200078ef802 */
[----:B------:R-:W-:Y:S01]  /*4350*/  UIADD3 UR4, UPT, UPT, UR43, 0x1200, URZ ;  /* 0x000012002b047890 */ /* 0x000fe2000fffe0ff */
[----:B------:R-:W2:Y:S01]  /*4360*/  LDC R42, c[0x0][0xb0c] ;  /* 0x0002c300ff2a7b82 */ /* 0x000ea20000000800 */
[----:B------:R-:W-:Y:S01]  /*4370*/  LOP3.LUT R0, R0, 0x40, R5, 0xf8, !PT ;  /* 0x0000004000007812 */ /* 0x000fe200078ef805 */
[----:B------:R-:W-:Y:S01]  /*4380*/  IMAD.MOV.U32 R44, RZ, RZ, RZ ;  /* 0x000000ffff2c7224 */ /* 0x000fe200078e00ff */
[----:B------:R-:W-:Y:S01]  /*4390*/  LOP3.LUT R103, R2, 0x30, R103, 0x78, !PT ;  /* 0x0000003002677812 */ /* 0x000fe200078e7867 */
[----:B------:R-:W-:Y:S01]  /*43a0*/  IMAD.MOV.U32 R108, RZ, RZ, RZ ;  /* 0x000000ffff6c7224 */ /* 0x000fe200078e00ff */
[----:B------:R-:W-:Y:S01]  /*43b0*/  LOP3.LUT R0, R0, 0x200, R5, 0xf8, !PT ;  /* 0x0000020000007812 */ /* 0x000fe200078ef805 */
[----:B------:R-:W-:Y:S01]  /*43c0*/  IMAD.SHL.U32 R5, R101, 0x10, RZ ;  /* 0x0000001065057824 */ /* 0x000fe200078e00ff */
[----:B------:R-:W-:Y:S01]  /*43d0*/  LOP3.LUT R46, R46, 0x600000, RZ, 0xc0, !PT ;  /* 0x006000002e2e7812 */ /* 0x000fe200078ec0ff */
[----:B------:R-:W4:Y:S01]  /*43e0*/  LDC R98, c[0x0][0xb20] ;  /* 0x0002c800ff627b82 */ /* 0x000f220000000800 */
[----:B------:R-:W3:Y:S01]  /*43f0*/  LDS R3, [UR43+0xf0] ;  /* 0x0000f02bff037984 */ /* 0x000ee20008000800 */
[----:B------:R-:W-:Y:S01]  /*4400*/  LOP3.LUT R103, R0, R103, RZ, 0xfc, !PT ;  /* 0x0000006700677212 */ /* 0x000fe200078efcff */
[----:B------:R-:W-:Y:S01]  /*4410*/  IMAD.U32 R109, RZ, RZ, UR4 ;  /* 0x00000004ff6d7e24 */ /* 0x000fe2000f8e00ff */
[----:B------:R-:W-:Y:S01]  /*4420*/  LOP3.LUT R5, R5, 0x20, RZ, 0xc0, !PT ;  /* 0x0000002005057812 */ /* 0x000fe200078ec0ff */
[----:B------:R-:W1:Y:S01]  /*4430*/  LDCU.64 UR46, c[0x0][0x348] ;  /* 0x00006900ff2e77ac */ /* 0x000e620008000a00 */
[----:B------:R-:W-:-:S02]  /*4440*/  IADD3 R102, PT, PT, R103, UR43, RZ ;  /* 0x0000002b67667c10 */ /* 0x000fc4000fffe0ff */
[----:B------:R-:W1:Y:S01]  /*4450*/  LDC R41, c[0x0][0xb30] ;  /* 0x0002cc00ff297b82 */ /* 0x000e620000000800 */
[----:B------:R-:W1:Y:S01]  /*4460*/  LDCU.64 UR38, c[0x0][0x888] ;  /* 0x00011100ff2677ac */ /* 0x000e620008000a00 */
[----:B------:R-:W-:Y:S01]  /*4470*/  IADD3 R102, PT, PT, -R5, 0x200, R102 ;  /* 0x0000020005667810 */ /* 0x000fe20007ffe166 */
[----:B------:R-:W-:-:S05]  /*4480*/  UIADD3 UR42, UPT, UPT, UR43, 0x200, URZ ;  /* 0x000002002b2a7890 */ /* 0x000fca000fffe0ff */
[----:B------:R-:W1:Y:S08]  /*4490*/  LDC.64 R88, c[0x0][0xb10] ;  /* 0x0002c400ff587b82 */ /* 0x000e700000000a00 */
[----:B------:R-:W1:Y:S08]  /*44a0*/  LDC.64 R38, c[0x0][0xb18] ;  /* 0x0002c600ff267b82 */ /* 0x000e700000000a00 */
[----:B------:R-:W1:Y:S08]  /*44b0*/  LDC.64 R84, c[0x0][0x888] ;  /* 0x00022200ff547b82 */ /* 0x000e700000000a00 */
[----:B------:R-:W1:Y:S01]  /*44c0*/  LDC.64 R36, c[0x0][0xb28] ;  /* 0x0002ca00ff247b82 */ /* 0x000e620000000a00 */
[----:B---3--:R-:W-:-:S07]  /*44d0*/  IMAD.IADD R46, R3, 0x1, R46 ;  /* 0x00000001032e7824 */ /* 0x008fce00078e022e */
[----:B------:R-:W3:Y:S08]  /*44e0*/  LDC.64 R86, c[0x0][0x890] ;  /* 0x00022400ff567b82 */ /* 0x000ef00000000a00 */
[----:B------:R-:W1:Y:S08]  /*44f0*/  LDC.64 R82, c[0x0][0x8b0] ;  /* 0x00022c00ff527b82 */ /* 0x000e700000000a00 */
[----:B------:R-:W1:Y:S08]  /*4500*/  LDC.64 R80, c[0x0][0x8a8] ;  /* 0x00022a00ff507b82 */ /* 0x000e700000000a00 */
[----:B--2-4-:R-:W1:Y:S02]  /*4510*/  LDC R100, c[0x0][0x374] ;  /* 0x0000dd00ff647b82 */ /* 0x014e640000000800 */
.L_x_92:
[----:B------:R-:W-:Y:S02]  /*4520*/  LEA R0, R111, UR43, 0x3 ;  /* 0x0000002b6f007c11 */ /* 0x000fe4000f8e18ff */
[----:B------:R-:W-:Y:S02]  /*4530*/  SHF.L.U32 R3, R107, 0x1f, RZ ;  /* 0x0000001f6b037819 */ /* 0x000fe400000006ff */
[----:B------:R-:W-:Y:S02]  /*4540*/  LEA R16, R111, UR43, 0x4 ;  /* 0x0000002b6f107c11 */ /* 0x000fe4000f8e20ff */
[----:B--2---:R-:W2:Y:S02]  /*4550*/  SYNCS.PHASECHK.TRANS64.TRYWAIT P0, [R0+URZ+0x40], R3 ;  /* 0x00004003000075a7 */ /* 0x004ea400080011ff */
[----:B-12---:R-:W-:Y:S05]  /*4560*/  @!P0 BRA `(.L_x_75) ;  /* 0x00000020001c8947 */ /* 0x006fea0003800000 */
.L_x_120:
[----:B------:R-:W4:Y:S01]  /*4570*/  LDC.64 R12, c[0x0][0xb10] ;  /* 0x0002c400ff0c7b82 */ /* 0x000f220000000a00 */
[----:B------:R-:W3:Y:S01]  /*4580*/  LDS.128 R16, [R16+0xd0] ;  /* 0x0000d00010107984 */ /* 0x000ee20000000c00 */
[----:B-1----:R-:W-:Y:S01]  /*4590*/  ISETP.NE.AND P1, PT, R41, 0x1, PT ;  /* 0x000000012900780c */ /* 0x002fe20003f25270 */
[----:B--2---:R-:W-:Y:S01]  /*45a0*/  VIADD R0, R0, 0x50 ;  /* 0x0000005000007836 */ /* 0x004fe20000000000 */
[----:B------:R-:W-:Y:S04]  /*45b0*/  ISETP.GE.AND P0, PT, R40, 0x1, PT ;  /* 0x000000012800780c */ /* 0x000fe80003f06270 */
[----:B------:R-:W1:Y:S01]  /*45c0*/  LDC.64 R10, c[0x0][0xb18] ;  /* 0x0002c600ff0a7b82 */ /* 0x000e620000000a00 */
[----:B------:R-:W-:Y:S01]  /*45d0*/  PRMT R0, RZ, 0x654, R0 ;  /* 0x00000654ff007816 */ /* 0x000fe20000000000 */
[----:B------:R-:W-:Y:S01]  /*45e0*/  @!PT LDS RZ, [RZ] ;  /* 0x00000000fffff984 */ /* 0x000fe20000000800 */
[----:B------:R-:W-:Y:S01]  /*45f0*/  @!PT LDS RZ, [RZ] ;  /* 0x00000000fffff984 */ /* 0x000fe20000000800 */
[----:B------:R-:W-:Y:S01]  /*4600*/  @!PT LDS RZ, [RZ] ;  /* 0x00000000fffff984 */ /* 0x000fe20000000800 */
[----:B------:R-:W-:Y:S01]  /*4610*/  @!PT LDS RZ, [RZ] ;  /* 0x00000000fffff984 */ /* 0x000fe20000000800 */
[----:B------:R2:W-:Y:S06]  /*4620*/  MEMBAR.ALL.CTA ;  /* 0x0000000000007992 */ /* 0x0005ec0000008000 */
[----:B--2---:R-:W2:Y:S01]  /*4630*/  FENCE.VIEW.ASYNC.S ;  /* 0x00000000000073c6 */ /* 0x004ea20000000000 */
[----:B------:R-:W1:Y:S08]  /*4640*/  @!P1 LDC R14, c[0x0][0xb20] ;  /* 0x0002c800ff0e9b82 */ /* 0x000e700000000800 */
[----:B------:R-:W1:Y:S01]  /*4650*/  @!P1 LDC R9, c[0x0][0xb0c] ;  /* 0x0002c300ff099b82 */ /* 0x000e620000000800 */
[----:B--2---:R2:W-:Y:S01]  /*4660*/  SYNCS.ARRIVE.TRANS64.RED.A1T0 RZ, [R0+URZ], RZ ;  /* 0x000000ff00ff79a7 */ /* 0x0045e200081004ff */
[----:B---3--:R-:W-:Y:S04]  /*4670*/  LOP3.LUT P4, RZ, R18, 0x1, RZ, 0xc0, !PT ;  /* 0x0000000112ff7812 */ /* 0x008fe8000788c0ff */
[----:B------:R-:W-:Y:S09]  /*4680*/  P2R R110, PR, RZ, 0x10 ;  /* 0x00000010ff6e7803 */ /* 0x000ff20000000000 */
[----:B------:R-:W-:Y:S02]  /*4690*/  @P4 MOV R45, R16 ;  /* 0x00000010002d4202 */ /* 0x000fe40000000f00 */
[----:B------:R-:W-:Y:S01]  /*46a0*/  @P4 LOP3.LUT R43, R17, 0xffff, RZ, 0xc0, !PT ;  /* 0x0000ffff112b4812 */ /* 0x000fe200078ec0ff */
[----:B--2-4-:R-:W-:Y:S06]  /*46b0*/  @!P0 BRA `(.L_x_76) ;  /* 0x0000000000a48947 */ /* 0x014fec0003800000 */
[----:B------:R-:W-:Y:S01]  /*46c0*/  IMAD.HI.U32 R21, R100, R39, RZ ;  /* 0x0000002764157227 */ /* 0x000fe200078e00ff */
[----:B------:R-:W-:Y:S02]  /*46d0*/  ISETP.NE.AND P0, PT, R38, 0x1, PT ;  /* 0x000000012600780c */ /* 0x000fe40003f05270 */
[----:B------:R-:W-:Y:S01]  /*46e0*/  ISETP.NE.AND P2, PT, R40, 0x1, PT ;  /* 0x000000012800780c */ /* 0x000fe20003f45270 */
[----:B------:R-:W-:Y:S01]  /*46f0*/  IMAD.HI.U32 R20, R99, R88, RZ ;  /* 0x0000005863147227 */ /* 0x000fe200078e00ff */
[----:B------:R-:W-:Y:S02]  /*4700*/  SHF.R.U32.HI R21, RZ, R98, R21 ;  /* 0x00000062ff157219 */ /* 0x000fe40000011615 */
[----:B------:R-:W-:Y:S01]  /*4710*/  ISETP.NE.AND P3, PT, R42, 0x1, PT ;  /* 0x000000012a00780c */ /* 0x000fe20003f65270 */
[----:B------:R-:W-:Y:S01]  /*4720*/  IMAD.HI.U32 R24, R45, R88, RZ ;  /* 0x000000582d187227 */ /* 0x000fe200078e00ff */
[----:B------:R-:W-:Y:S02]  /*4730*/  SHF.R.U32.HI R20, RZ, R89, R20 ;  /* 0x00000059ff147219 */ /* 0x000fe40000011614 */
[----:B------:R-:W-:Y:S01]  /*4740*/  SEL R3, R100, R21, !P0 ;  /* 0x0000001564037207 */ /* 0x000fe20004000000 */
[----:B------:R-:W-:Y:S01]  /*4750*/  IMAD.HI.U32 R21, R43, R39, RZ ;  /* 0x000000272b157227 */ /* 0x000fe200078e00ff */
[----:B------:R-:W-:Y:S02]  /*4760*/  SEL R7, R99, R20, !P3 ;  /* 0x0000001463077207 */ /* 0x000fe40005800000 */
[----:B------:R-:W-:Y:S01]  /*4770*/  SHF.R.U32.HI R24, RZ, R89, R24 ;  /* 0x00000059ff187219 */ /* 0x000fe20000011618 */
[-C--:B------:R-:W-:Y:S04]  /*4780*/  IMAD.HI.U32 R20, R3, R36.reuse, RZ ;  /* 0x0000002403147227 */ /* 0x080fe800078e00ff */
[----:B------:R-:W-:Y:S01]  /*4790*/  IMAD.HI.U32 R22, R7, R36, RZ ;  /* 0x0000002407167227 */ /* 0x000fe200078e00ff */
[-C--:B------:R-:W-:Y:S02]  /*47a0*/  @P2 SHF.R.U32.HI R3, RZ, R37.reuse, R20 ;  /* 0x00000025ff032219 */ /* 0x080fe40000011614 */
[----:B------:R-:W-:Y:S02]  /*47b0*/  SHF.R.U32.HI R20, RZ, R98, R21 ;  /* 0x00000062ff147219 */ /* 0x000fe40000011615 */
[----:B------:R-:W-:Y:S01]  /*47c0*/  @P2 SHF.R.U32.HI R7, RZ, R37, R22 ;  /* 0x00000025ff072219 */ /* 0x000fe20000011616 */
[C---:B------:R-:W-:Y:S01]  /*47d0*/  IMAD R2, R40.reuse, R3, RZ ;  /* 0x0000000328027224 */ /* 0x040fe200078e02ff */
[----:B------:R-:W-:Y:S02]  /*47e0*/  SEL R5, R43, R20, !P0 ;  /* 0x000000142b057207 */ /* 0x000fe40004000000 */
[----:B------:R-:W-:Y:S01]  /*47f0*/  SEL R3, R45, R24, !P3 ;  /* 0x000000182d037207 */ /* 0x000fe20005800000 */
[----:B------:R-:W-:Y:S01]  /*4800*/  IMAD R4, R40, R7, RZ ;  /* 0x0000000728047224 */ /* 0x000fe200078e02ff */
[C---:B------:R-:W-:Y:S01]  /*4810*/  ISETP.GE.AND P0, PT, R5.reuse, R2, PT ;  /* 0x000000020500720c */ /* 0x040fe20003f06270 */
[----:B------:R-:W-:Y:S03]  /*4820*/  IMAD.HI.U32 R6, R5, R36, RZ ;  /* 0x0000002405067227 */ /* 0x000fe600078e00ff */
[----:B------:R-:W-:Y:S01]  /*4830*/  ISETP.GE.OR P0, PT, R3, R4, P0 ;  /* 0x000000040300720c */ /* 0x000fe20000706670 */
[----:B------:R-:W-:Y:S01]  /*4840*/  IMAD.MOV R4, RZ, RZ, -R3 ;  /* 0x000000ffff047224 */ /* 0x000fe200078e0a03 */
[-C--:B------:R-:W-:Y:S03]  /*4850*/  SHF.R.U32.HI R6, RZ, R37.reuse, R6 ;  /* 0x00000025ff067219 */ /* 0x080fe60000011606 */
[----:B------:R-:W-:Y:S01]  /*4860*/  IMAD R45, R42, R4, R45 ;  /* 0x000000042a2d7224 */ /* 0x000fe200078e022d */
[----:B------:R-:W-:Y:S05]  /*4870*/  SEL R15, R5, R6, !P2 ;  /* 0x00000006050f7207 */ /* 0x000fea0005000000 */
[----:B------:R-:W-:Y:S02]  /*4880*/  IMAD.MOV R6, RZ, RZ, -R15 ;  /* 0x000000ffff067224 */ /* 0x000fe400078e0a0f */
[C---:B------:R-:W-:Y:S04]  /*4890*/  @!P0 IMAD.HI.U32 R2, R3.reuse, R36, RZ ;  /* 0x0000002403028227 */ /* 0x040fe800078e00ff */
[----:B------:R-:W-:Y:S01]  /*48a0*/  IMAD R6, R40, R6, R5 ;  /* 0x0000000628067224 */ /* 0x000fe200078e0205 */
[----:B------:R-:W-:Y:S04]  /*48b0*/  @!P0 SHF.R.U32.HI R2, RZ, R37, R2 ;  /* 0x00000025ff028219 */ /* 0x000fe80000011602 */
[----:B------:R-:W-:Y:S02]  /*48c0*/  @!P0 SEL R0, R3, R2, !P2 ;  /* 0x0000000203008207 */ /* 0x000fe40005000000 */
[----:B------:R-:W-:Y:S02]  /*48d0*/  IADD3 R2, PT, PT, -R5, RZ, RZ ;  /* 0x000000ff05027210 */ /* 0x000fe40007ffe1ff */
[----:B------:R-:W-:Y:S01]  /*48e0*/  @!P0 IADD3 R8, PT, PT, R15, -R0, RZ ;  /* 0x800000000f088210 */ /* 0x000fe20007ffe0ff */
[----:B------:R-:W-:Y:S02]  /*48f0*/  @!P0 IMAD R0, R7, R6, R0 ;  /* 0x0000000607008224 */ /* 0x000fe400078e0200 */
[----:B------:R-:W-:Y:S02]  /*4900*/  IMAD R43, R38, R2, R43 ;  /* 0x00000002262b7224 */ /* 0x000fe400078e022b */
[----:B------:R-:W-:Y:S02]  /*4910*/  @!P0 IMAD R5, R8, R40, R3 ;  /* 0x0000002808058224 */ /* 0x000fe400078e0203 */
[----:B------:R-:W-:Y:S04]  /*4920*/  @!P0 IMAD.MOV.U32 R3, RZ, RZ, R0 ;  /* 0x000000ffff038224 */ /* 0x000fe800078e0000 */
[----:B------:R-:W-:Y:S02]  /*4930*/  IMAD R45, R3, R42, R45 ;  /* 0x0000002a032d7224 */ /* 0x000fe400078e022d */
[----:B------:R-:W-:Y:S07]  /*4940*/  IMAD R43, R5, R38, R43 ;  /* 0x00000026052b7224 */ /* 0x000fee00078e022b */
.L_x_76:
[----:B------:R-:W-:Y:S01]  /*4950*/  @!P1 IMAD.HI.U32 R0, R45, R12, RZ ;  /* 0x0000000c2d009227 */ /* 0x000fe200078e00ff */
[----:B-1----:R-:W-:Y:S01]  /*4960*/  @!P1 ISETP.NE.AND P0, PT, R10, 0x1, PT ;  /* 0x000000010a00980c */ /* 0x002fe20003f05270 */
[----:B------:R-:W-:Y:S01]  /*4970*/  ULOP3.LUT UP0, URZ, UR42, 0x1b0, URZ, 0xc0, !UPT ;  /* 0x000001b02aff7892 */ /* 0x000fe2000f80c0ff */
[----:B------:R-:W-:Y:S01]  /*4980*/  @!P1 ISETP.NE.AND P2, PT, R9, 0x1, PT ;  /* 0x000000010900980c */ /* 0x000fe20003f45270 */
[----:B------:R-:W-:Y:S01]  /*4990*/  @!P1 IMAD.HI.U32 R3, R43, R11, RZ ;  /* 0x0000000b2b039227 */ /* 0x000fe200078e00ff */
[----:B------:R-:W-:Y:S02]  /*49a0*/  @!P1 SHF.R.U32.HI R0, RZ, R13, R0 ;  /* 0x0000000dff009219 */ /* 0x000fe40000011600 */
[----:B------:R-:W-:Y:S01]  /*49b0*/  @P4 SHF.R.U32.HI R105, RZ, 0x10, R17 ;  /* 0x00000010ff694819 */ /* 0x000fe20000011611 */
[----:B------:R-:W-:Y:S01]  /*49c0*/  VIADD R111, R111, 0x1 ;  /* 0x000000016f6f7836 */ /* 0x000fe20000000000 */
[----:B------:R-:W-:Y:S02]  /*49d0*/  @!P1 SHF.R.U32.HI R2, RZ, R14, R3 ;  /* 0x0000000eff029219 */ /* 0x000fe40000011603 */
[----:B------:R-:W-:Y:S02]  /*49e0*/  @!P1 SEL R3, R45, R0, !P2 ;  /* 0x000000002d039207 */ /* 0x000fe40005000000 */
[----:B------:R-:W-:Y:S05]  /*49f0*/  @!P1 SEL R2, R43, R2, !P0 ;  /* 0x000000022b029207 */ /* 0x000fea0004000000 */
[----:B------:R-:W-:Y:S02]  /*4a00*/  @!P1 IMAD.IADD R0, R2, 0x1, -R3 ;  /* 0x0000000102009824 */ /* 0x000fe400078e0a03 */
[----:B------:R-:W-:Y:S02]  /*4a10*/  @!P1 IMAD.IADD R2, R3, 0x1, -R2 ;  /* 0x0000000103029824 */ /* 0x000fe400078e0a02 */
[----:B------:R-:W-:Y:S02]  /*4a20*/  @!P1 IMAD R45, R0, R9, R45 ;  /* 0x00000009002d9224 */ /* 0x000fe400078e022d */
[----:B------:R-:W-:Y:S01]  /*4a30*/  @!P1 IMAD R43, R2, R10, R43 ;  /* 0x0000000a022b9224 */ /* 0x000fe200078e022b */
[----:B------:R-:W-:Y:S06]  /*4a40*/  BRA.U !UP0, `(.L_x_77) ;  /* 0x0000000108407547 */ /* 0x000fec000b800000 */
[----:B------:R-:W1:Y:S01]  /*4a50*/  LDCU.64 UR8, c[0x4][0x80] ;  /* 0x01001000ff0877ac */ /* 0x000e620008000a00 */
[----:B------:R-:W-:Y:S01]  /*4a60*/  MOV R3, 0x0 ;  /* 0x0000000000037802 */ /* 0x000fe20000000f00 */
[----:B------:R-:W-:Y:S02]  /*4a70*/  HFMA2 R12, -RZ, RZ, 0, 5.9604644775390625e-08 ;  /* 0x00000001ff0c7431 */ /* 0x000fe400000001ff */
[----:B------:R-:W-:Y:S02]  /*4a80*/  IMAD.MOV.U32 R8, RZ, RZ, 0x70 ;  /* 0x00000070ff087424 */ /* 0x000fe400078e00ff */
[----:B------:R-:W-:Y:S01]  /*4a90*/  IMAD.MOV.U32 R13, RZ, RZ, RZ ;  /* 0x000000ffff0d7224 */ /* 0x000fe200078e00ff */
[----:B------:R-:W2:Y:S01]  /*4aa0*/  LDCU.64 UR6, c[0x4][0x88] ;  /* 0x01001100ff0677ac */ /* 0x000ea20008000a00 */
[----:B------:R-:W3:Y:S01]  /*4ab0*/  LDC.64 R2, c[0x4][R3] ;  /* 0x0100000003027b82 */ /* 0x000ee20000000a00 */
[----:B------:R-:W4:Y:S01]  /*4ac0*/  LDCU.64 UR4, c[0x4][0x8] ;  /* 0x01000100ff0477ac */ /* 0x000f220008000a00 */
[----:B-1----:R-:W-:Y:S01]  /*4ad0*/  MOV R5, UR9 ;  /* 0x0000000900057c02 */ /* 0x002fe20008000f00 */
[----:B------:R-:W-:Y:S01]  /*4ae0*/  IMAD.U32 R4, RZ, RZ, UR8 ;  /* 0x00000008ff047e24 */ /* 0x000fe2000f8e00ff */
[----:B--2---:R-:W-:Y:S01]  /*4af0*/  MOV R7, UR7 ;  /* 0x0000000700077c02 */ /* 0x004fe20008000f00 */
[----:B------:R-:W-:Y:S01]  /*4b00*/  IMAD.U32 R6, RZ, RZ, UR6 ;  /* 0x00000006ff067e24 */ /* 0x000fe2000f8e00ff */
[----:B----4-:R-:W-:Y:S01]  /*4b10*/  MOV R11, UR5 ;  /* 0x00000005000b7c02 */ /* 0x010fe20008000f00 */
[----:B------:R-:W-:Y:S02]  /*4b20*/  IMAD.U32 R10, RZ, RZ, UR4 ;  /* 0x00000004ff0a7e24 */ /* 0x000fe4000f8e00ff */
[----:B------:R-:W-:Y:S07]  /*4b30*/  LEPC R20, `(.L_x_77) ;  /* 0x000000001014794e */ /* 0x000fee0000000000 */
[----:B---3-5:R-:W-:Y:S05]  /*4b40*/  CALL.ABS.NOINC R2 ;  /* 0x0000000002007343 */ /* 0x028fea0003c00000 */
.L_x_77:
[----:B------:R-:W-:Y:S01]  /*4b50*/  LOP3.LUT P0, RZ, R109, 0x1b0, RZ, 0xc0, !PT ;  /* 0x000001b06dff7812 */ /* 0x000fe2000780c0ff */
[----:B------:R-:W-:Y:S11]  /*4b60*/  BSSY.RECONVERGENT B6, `(.L_x_78) ;  /* 0x0000013000067945 */ /* 0x000ff60003800200 */
[----:B------:R-:W-:Y:S01]  /*4b70*/  @!UPT UIADD3 URZ, UPT, UPT, URZ, URZ, URZ ;  /* 0x000000fffffff290 */ /* 0x000fe2000fffe0ff */
[----:B------:R-:W-:Y:S05]  /*4b80*/  @!P0 BRA `(.L_x_79) ;  /* 0x0000000000408947 */ /* 0x000fea0003800000 */
        /* <DEDUP_REMOVED lines=16> */
.L_x_79:
[----:B------:R-:W-:Y:S05]  /*4c90*/  BSYNC.RECONVERGENT B6 ;  /* 0x0000000000067941 */ /* 0x000fea0003800200 */
.L_x_78:
[----:B------:R-:W-:Y:S01]  /*4ca0*/  ISETP.NE.U32.AND P3, PT, R86, RZ, PT ;  /* 0x000000ff5600720c */ /* 0x000fe20003f65070 */
[----:B------:R-:W-:Y:S01]  /*4cb0*/  UISETP.NE.AND UP1, UPT, UR44, URZ, UPT ;  /* 0x000000ff2c00728c */ /* 0x000fe2000bf25270 */
[----:B------:R-:W-:Y:S02]  /*4cc0*/  ISETP.NE.U32.AND P4, PT, R82, RZ, PT ;  /* 0x000000ff5200720c */ /* 0x000fe40003f85070 */
[----:B------:R-:W-:Y:S02]  /*4cd0*/  ISETP.NE.AND.EX P3, PT, R87, RZ, PT, P3 ;  /* 0x000000ff5700720c */ /* 0x000fe40003f65330 */
[----:B------:R-:W-:Y:S02]  /*4ce0*/  PLOP3.LUT P1, PT, PT, PT, PT, 0x8, 0x80 ;  /* 0x000000000080781c */ /* 0x000fe40003f2e170 */
[----:B------:R-:W-:Y:S02]  /*4cf0*/  PLOP3.LUT P0, PT, PT, PT, UP1, 0x80, 0x8 ;  /* 0x000000000008781c */ /* 0x000fe40003f0f018 */
[----:B------:R-:W-:Y:S02]  /*4d00*/  ISETP.NE.AND.EX P4, PT, R83, RZ, PT, P4 ;  /* 0x000000ff5300720c */ /* 0x000fe40003f85340 */
[----:B------:R-:W1:Y:S09]  /*4d10*/  @UP1 LDCU.64 UR4, c[0x0][0x888] ;  /* 0x00011100ff0417ac */ /* 0x000e720008000a00 */
[----:B------:R-:W-:Y:S01]  /*4d20*/  @P0 PLOP3.LUT P1, PT, P3, PT, PT, 0x80, 0x8 ;  /* 0x000000000008081c */ /* 0x000fe20001f2f070 */
[----:B-1----:R-:W-:Y:S04]  /*4d30*/  @UP1 UISETP.NE.U32.AND UP0, UPT, UR4, URZ, UPT ;  /* 0x000000ff0400128c */ /* 0x002fe8000bf05070 */
[----:B------:R-:W-:Y:S04]  /*4d40*/  @UP1 UISETP.NE.AND.EX UP0, UPT, UR5, URZ, UPT, UP0 ;  /* 0x000000ff0500128c */ /* 0x000fe8000bf05300 */
[----:B------:R-:W-:Y:S01]  /*4d50*/  @UP1 USEL UR4, URZ, 0xffffffff, UP0 ;  /* 0xffffffffff041887 */ /* 0x000fe20008000000 */
[----:B------:R-:W-:Y:S11]  /*4d60*/  @!P3 BRA `(.L_x_80) ;  /* 0x00000000002cb947 */ /* 0x000ff60003800000 */
[----:B------:R-:W-:Y:S01]  /*4d70*/  ISETP.NE.U32.AND P2, PT, R84, RZ, PT ;  /* 0x000000ff5400720c */ /* 0x000fe20003f45070 */
[----:B------:R-:W-:Y:S03]  /*4d80*/  IMAD.MOV.U32 R96, RZ, RZ, 0x1 ;  /* 0x00000001ff607424 */ /* 0x000fe600078e00ff */
[----:B------:R-:W-:Y:S11]  /*4d90*/  ISETP.NE.AND.EX P2, PT, R85, RZ, PT, P2 ;  /* 0x000000ff5500720c */ /* 0x000ff60003f45320 */
[----:B------:R-:W-:Y:S02]  /*4da0*/  @!UPT UIADD3 URZ, UPT, UPT, URZ, URZ, URZ ;  /* 0x000000fffffff290 */ /* 0x000fe4000fffe0ff */
[----:B------:R-:W1:Y:S01]  /*4db0*/  @P2 LDC.64 R2, c[0x0][0x888] ;  /* 0x00022200ff022b82 */ /* 0x000e620000000a00 */
[----:B------:R-:W-:Y:S04]  /*4dc0*/  @P2 IMAD R0, R86, UR36, RZ ;  /* 0x0000002456002c24 */ /* 0x000fe8000f8e02ff */
[----:B-1----:R-:W-:Y:S04]  /*4dd0*/  @P2 IMAD.WIDE R2, R0, 0x4, R2 ;  /* 0x0000000400022825 */ /* 0x002fe800078e0202 */
[----:B------:R-:W-:Y:S01]  /*4de0*/  HFMA2 R0, -RZ, RZ, 0, 5.9604644775390625e-08 ;  /* 0x00000001ff007431 */ /* 0x000fe200000001ff */
[----:B-----5:R1:W5:Y:S04]  /*4df0*/  @P2 LDG.E R49, desc[UR40][R2.64] ;  /* 0x0000002802312981 */ /* 0x020368000c1e1900 */
[----:B------:R-:W-:Y:S01]  /*4e00*/  @!P2 PRMT R96, R0, 0x7610, R96 ;  /* 0x000076100060a816 */ /* 0x000fe20000000060 */
[----:B-1----:R-:W2:Y:S06]  /*4e10*/  @!P2 LDC R49, c[0x0][0x880] ;  /* 0x00022000ff31ab82 */ /* 0x002eac0000000800 */
.L_x_80:
[----:B------:R-:W-:Y:S05]  /*4e20*/  @!P4 BRA `(.L_x_81) ;  /* 0x000000000020c947 */ /* 0x000fea0003800000 */
[----:B------:R-:W-:Y:S04]  /*4e30*/  ISETP.NE.U32.AND P2, PT, R80, RZ, PT ;  /* 0x000000ff5000720c */ /* 0x000fe80003f45070 */
[----:B------:R-:W-:Y:S11]  /*4e40*/  ISETP.NE.AND.EX P2, PT, R81, RZ, PT, P2 ;  /* 0x000000ff5100720c */ /* 0x000ff60003f45320 */
[----:B------:R-:W-:Y:S02]  /*4e50*/  @!UPT UIADD3 URZ, UPT, UPT, URZ, URZ, URZ ;  /* 0x000000fffffff290 */ /* 0x000fe4000fffe0ff */
[----:B------:R-:W1:Y:S01]  /*4e60*/  @P2 LDC.64 R2, c[0x0][0x8a8] ;  /* 0x00022a00ff022b82 */ /* 0x000e620000000a00 */
[----:B------:R-:W-:Y:S04]  /*4e70*/  @P2 IMAD R0, R82, UR36, RZ ;  /* 0x0000002452002c24 */ /* 0x000fe8000f8e02ff */
[----:B-1----:R-:W-:Y:S05]  /*4e80*/  @P2 IMAD.WIDE R2, R0, 0x4, R2 ;  /* 0x0000000400022825 */ /* 0x002fea00078e0202 */
[----:B-----5:R1:W5:Y:S02]  /*4e90*/  @P2 LDG.E R47, desc[UR40][R2.64] ;  /* 0x00000028022f2981 */ /* 0x020364000c1e1900 */
[----:B-1----:R-:W3:Y:S02]  /*4ea0*/  @!P2 LDC R47, c[0x0][0x8a0] ;  /* 0x00022800ff2fab82 */ /* 0x002ee40000000800 */
.L_x_81:
[----:B--2--5:R-:W-:Y:S01]  /*4eb0*/  @P0 FSETP.NEU.AND P4, PT, R49, RZ, PT ;  /* 0x000000ff3100020b */ /* 0x024fe20003f8d000 */
[----:B------:R-:W-:Y:S01]  /*4ec0*/  IMAD.U32 R0, RZ, RZ, UR4 ;  /* 0x00000004ff007e24 */ /* 0x000fe2000f8e00ff */
[----:B------:R-:W-:Y:S01]  /*4ed0*/  @P0 LOP3.LUT P2, RZ, R96, 0xff, RZ, 0xc0, !PT ;  /* 0x000000ff60ff0812 */ /* 0x000fe2000784c0ff */
[----:B------:R-:W-:Y:S01]  /*4ee0*/  BSSY B1, `(.L_x_82) ;  /* 0x0000039000017945 */ /* 0x000fe20003800000 */
[----:B------:R-:W-:Y:S02]  /*4ef0*/  @P0 SEL R9, RZ, 0xffffffff, P4 ;  /* 0xffffffffff090807 */ /* 0x000fe40002000000 */
[----:B------:R-:W-:Y:S02]  /*4f00*/  CS2R R54, SRZ ;  /* 0x0000000000367805 */ /* 0x000fe4000001ff00 */
[----:B------:R-:W-:Y:S02]  /*4f10*/  LEA R92, R44, UR43, 0x3 ;  /* 0x0000002b2c5c7c11 */ /* 0x000fe4000f8e18ff */
[----:B------:R-:W-:Y:S02]  /*4f20*/  CS2R R52, SRZ ;  /* 0x0000000000347805 */ /* 0x000fe4000001ff00 */
[----:B------:R-:W-:Y:S02]  /*4f30*/  @P1 SEL R9, R0, R9, !P2 ;  /* 0x0000000900091207 */ /* 0x000fe40005000000 */
[----:B------:R-:W-:Y:S02]  /*4f40*/  CS2R R58, SRZ ;  /* 0x00000000003a7805 */ /* 0x000fe4000001ff00 */
[----:B------:R-:W-:Y:S02]  /*4f50*/  SHF.L.U32 R7, R108, 0x1f, RZ ;  /* 0x0000001f6c077819 */ /* 0x000fe400000006ff */
[----:B------:R-:W-:Y:S02]  /*4f60*/  CS2R R56, SRZ ;  /* 0x0000000000387805 */ /* 0x000fe4000001ff00 */
[----:B------:R-:W-:Y:S02]  /*4f70*/  @P0 LOP3.LUT R9, R9, 0x1, RZ, 0xc0, !PT ;  /* 0x0000000109090812 */ /* 0x000fe400078ec0ff */
[C---:B------:R-:W-:Y:S02]  /*4f80*/  LEA.HI R5, R44.reuse, R44, RZ, 0x1 ;  /* 0x0000002c2c057211 */ /* 0x040fe400078f08ff */
[----:B------:R-:W-:Y:S02]  /*4f90*/  ISETP.NE.U32.OR P1, PT, R9, 0x1, !P0 ;  /* 0x000000010900780c */ /* 0x000fe40004725470 */
[----:B------:R-:W-:Y:S01]  /*4fa0*/  PLOP3.LUT P5, PT, PT, PT, PT, 0x8, 0x80 ;  /* 0x000000000080781c */ /* 0x000fe20003fae170 */
[C---:B------:R-:W-:Y:S01]  /*4fb0*/  IMAD.SHL.U32 R3, R5.reuse, 0x20, RZ ;  /* 0x0000002005037824 */ /* 0x040fe200078e00ff */
[----:B------:R-:W-:Y:S04]  /*4fc0*/  LOP3.LUT R5, R5, 0xffe, RZ, 0xc0, !PT ;  /* 0x00000ffe05057812 */ /* 0x000fe800078ec0ff */
[----:B------:R-:W-:Y:S01]  /*4fd0*/  LOP3.LUT R3, R3, 0xffffffc0, RZ, 0xc0, !PT ;  /* 0xffffffc003037812 */ /* 0x000fe200078ec0ff */
[----:B------:R-:W-:Y:S04]  /*4fe0*/  IMAD.IADD R32, R44, 0x1, -R5 ;  /* 0x000000012c207824 */ /* 0x000fe800078e0a05 */
[----:B------:R-:W-:Y:S01]  /*4ff0*/  @P1 SHF.L.U32 R2, R106, 0x1f, RZ ;  /* 0x0000001f6a021819 */ /* 0x000fe200000006ff */
[----:B------:R-:W-:Y:S03]  /*5000*/  IMAD.IADD R3, R46, 0x1, R3 ;  /* 0x000000012e037824 */ /* 0x000fe600078e0203 */
[----:B------:R-:W1:Y:S01]  /*5010*/  @P1 SYNCS.PHASECHK.TRANS64.TRYWAIT P0, [UR43+0x20], R2 ;  /* 0x00002002ff0015a7 */ /* 0x000e62000800112b */
[----:B------:R-:W-:Y:S01]  /*5020*/  IMAD R32, R32, 0x100000, R3 ;  /* 0x0010000020207824 */ /* 0x000fe200078e0203 */
[----:B------:R2:W4:Y:S01]  /*5030*/  SYNCS.PHASECHK.TRANS64.TRYWAIT P4, [R92+URZ+0x60], R7 ;  /* 0x000060075c0075a7 */ /* 0x00052200080811ff */
[----:B-1----:R-:W-:Y:S01]  /*5040*/  @P1 PLOP3.LUT P5, PT, P0, PT, PT, 0x8, 0x80 ;  /* 0x000000000080181c */ /* 0x002fe200007ae170 */
[----:B------:R-:W-:Y:S01]  /*5050*/  @!UPT UIADD3 URZ, UPT, UPT, URZ, URZ, URZ ;  /* 0x000000fffffff290 */ /* 0x000fe2000fffe0ff */
[----:B--2---:R-:W-:Y:S11]  /*5060*/  @!P1 BRA `(.L_x_83) ;  /* 0x0000000000809947 */ /* 0x004ff60003800000 */
[----:B------:R-:W-:Y:S01]  /*5070*/  ISETP.NE.U32.AND P0, PT, RZ, UR38, PT ;  /* 0x00000026ff007c0c */ /* 0x000fe2000bf05070 */
[----:B------:R-:W-:Y:S01]  /*5080*/  BSSY B0, `(.L_x_84) ;  /* 0x0000012000007945 */ /* 0x000fe20003800000 */
[----:B------:R-:W-:Y:S02]  /*5090*/  FSETP.NEU.AND P2, PT, R49, RZ, PT ;  /* 0x000000ff3100720b */ /* 0x000fe40003f4d000 */
[----:B------:R-:W-:Y:S02]  /*50a0*/  CS2R R58, SRZ ;  /* 0x00000000003a7805 */ /* 0x000fe4000001ff00 */
[----:B------:R-:W-:Y:S02]  /*50b0*/  ISETP.NE.AND.EX P0, PT, RZ, UR39, PT, P0 ;  /* 0x00000027ff007c0c */ /* 0x000fe4000bf05300 */
[----:B------:R-:W-:Y:S02]  /*50c0*/  CS2R R56, SRZ ;  /* 0x0000000000387805 */ /* 0x000fe4000001ff00 */
[----:B------:R-:W-:Y:S02]  /*50d0*/  LOP3.LUT P1, RZ, R96, 0xff, RZ, 0xc0, !PT ;  /* 0x000000ff60ff7812 */ /* 0x000fe4000782c0ff */
[----:B------:R-:W-:Y:S02]  /*50e0*/  CS2R R54, SRZ ;  /* 0x0000000000367805 */ /* 0x000fe4000001ff00 */
[----:B------:R-:W-:Y:S02]  /*50f0*/  SEL R0, RZ, 0xffffffff, P2 ;  /* 0xffffffffff007807 */ /* 0x000fe40001000000 */
[----:B------:R-:W-:Y:S02]  /*5100*/  CS2R R52, SRZ ;  /* 0x0000000000347805 */ /* 0x000fe4000001ff00 */
[----:B------:R-:W-:Y:S04]  /*5110*/  SEL R3, RZ, 0xffffffff, P0 ;  /* 0xffffffffff037807 */ /* 0x000fe80000000000 */
[----:B------:R-:W-:Y:S04]  /*5120*/  @P3 SEL R0, R3, R0, !P1 ;  /* 0x0000000003003207 */ /* 0x000fe80004800000 */
[----:B------:R-:W-:Y:S04]  /*5130*/  LOP3.LUT R0, R0, 0x1, RZ, 0xc0, !PT ;  /* 0x0000000100007812 */ /* 0x000fe800078ec0ff */
[----:B------:R-:W-:Y:S01]  /*5140*/  ISETP.NE.U32.AND P0, PT, R0, 0x1, PT ;  /* 0x000000010000780c */ /* 0x000fe20003f05070 */
[----:B------:R-:W-:Y:S01]  /*5150*/  @!UPT UIADD3 URZ, UPT, UPT, URZ, URZ, URZ ;  /* 0x000000fffffff290 */ /* 0x000fe2000fffe0ff */
[----:B------:R-:W-:Y:S11]  /*5160*/  @!P5 BRA `(.L_x_85) ;  /* 0x00000000000cd947 */ /* 0x000ff60003800000 */
[----:B------:R-:W-:Y:S04]  /*5170*/  SHF.L.U32 R3, R106, 0x1f, RZ ;  /* 0x0000001f6a037819 */ /* 0x000fe800000006ff */
[----:B------:R-:W1:Y:S02]  /*5180*/  SYNCS.PHASECHK.TRANS64.TRYWAIT P1, [UR43+0x20], R3 ;  /* 0x00002003ff0075a7 */ /* 0x000e64000802112b */
[----:B-1----:R-:W-:Y:S05]  /*5190*/  @!P1 BRA `(.L_x_86) ;  /* 0x0000001400249947 */ /* 0x002fea0003800000 */
.L_x_85:
[----:B------:R-:W-:Y:S05]  /*51a0*/  BSYNC B0 ;  /* 0x0000000000007941 */ /* 0x000fea0003800000 */
.L_x_84:
[----:B------:R2:W1:Y:S01]  /*51b0*/  @P0 LDS.128 R56, [R103+UR43+0x200] ;  /* 0x0002002b67380984 */ /* 0x0004620008000c00 */
[----:B------:R-:W-:Y:S01]  /*51c0*/  UIADD3 UR4, UPT, UPT, UR43, 0x28, URZ ;  /* 0x000000282b047890 */ /* 0x000fe2000fffe0ff */
[----:B------:R-:W-:Y:S02]  /*51d0*/  LOP3.LUT R106, R106, 0x1, RZ, 0x3c, !PT ;  /* 0x000000016a6a7812 */ /* 0x000fe400078e3cff */
[----:B------:R2:W1:Y:S01]  /*51e0*/  @P0 LDS.128 R52, [R102+0x10] ;  /* 0x0000100066340984 */ /* 0x0004620000000c00 */
[----:B------:R-:W-:Y:S01]  /*51f0*/  UPRMT UR4, UR37, 0x654, UR4 ;  /* 0x0000065425047896 */ /* 0x000fe20008000004 */
[----:B------:R-:W-:Y:S01]  /*5200*/  @!PT LDS RZ, [RZ] ;  /* 0x00000000fffff984 */ /* 0x000fe20000000800 */
[----:B------:R-:W-:Y:S01]  /*5210*/  @!PT LDS RZ, [RZ] ;  /* 0x00000000fffff984 */ /* 0x000fe20000000800 */
[----:B------:R-:W-:Y:S01]  /*5220*/  @!PT LDS RZ, [RZ] ;  /* 0x00000000fffff984 */ /* 0x000fe20000000800 */
[----:B------:R-:W-:Y:S01]  /*5230*/  @!PT LDS RZ, [RZ] ;  /* 0x00000000fffff984 */ /* 0x000fe20000000800 */
[----:B------:R5:W-:Y:S06]  /*5240*/  MEMBAR.ALL.CTA ;  /* 0x0000000000007992 */ /* 0x000bec0000008000 */
[----:B-----5:R-:W5:Y:S02]  /*5250*/  FENCE.VIEW.ASYNC.S ;  /* 0x00000000000073c6 */ /* 0x020f640000000000 */
[----:B-----5:R-:W-:Y:S03]  /*5260*/  SYNCS.ARRIVE.TRANS64.RED.A1T0 RZ, [UR4], RZ ;  /* 0x000000ffffff79a7 */ /* 0x020fe60008100404 */
.L_x_83:
[----:B------:R-:W-:Y:S05]  /*5270*/  BSYNC B1 ;  /* 0x0000000000017941 */ /* 0x000fea0003800000 */
.L_x_82:
[----:B-1----:R-:W-:Y:S04]  /*5280*/  SHF.R.U32.HI R3, RZ, 0x15, R32 ;  /* 0x00000015ff037819 */ /* 0x002fe80000011620 */
[----:B------:R-:W-:Y:S01]  /*5290*/  LOP3.LUT P0, RZ, R3, 0x3, R104, 0x48, !PT ;  /* 0x0000000303ff7812 */ /* 0x000fe20007804868 */
[----:B------:R-:W-:Y:S01]  /*52a0*/  @!UPT UIADD3 URZ, UPT, UPT, URZ, URZ, URZ ;  /* 0x000000fffffff290 */ /* 0x000fe2000fffe0ff */
[----:B----4-:R-:W-:Y:S11]  /*52b0*/  @P4 BRA `(.L_x_87) ;  /* 0x0000000000084947 */ /* 0x010ff60003800000 */
[----:B------:R-:W1:Y:S02]  /*52c0*/  SYNCS.PHASECHK.TRANS64.TRYWAIT P1, [R92+URZ+0x60], R7 ;  /* 0x000060075c0075a7 */ /* 0x000e6400080211ff */
[----:B-1----:R-:W-:Y:S05]  /*52d0*/  @!P1 BRA `(.L_x_88) ;  /* 0x0000001000ec9947 */ /* 0x002fea0003800000 */
.L_x_87:
[----:B------:R-:W-:Y:S05]  /*52e0*/  @!P0 BRA `(.L_x_89) ;  /* 0x0000000000408947 */ /* 0x000fea0003800000 */
[----:B------:R-:W4:Y:S01]  /*52f0*/  LDCU.64 UR8, c[0x4][0x70] ;  /* 0x01000e00ff0877ac */ /* 0x000f220008000a00 */
[----:B------:R-:W-:Y:S01]  /*5300*/  MOV R3, 0x0 ;  /* 0x0000000000037802 */ /* 0x000fe20000000f00 */
[----:B------:R-:W-:Y:S02]  /*5310*/  HFMA2 R12, -RZ, RZ, 0, 5.9604644775390625e-08 ;  /* 0x00000001ff0c7431 */ /* 0x000fe400000001ff */
[----:B------:R-:W-:Y:S02]  /*5320*/  IMAD.MOV.U32 R8, RZ, RZ, 0x192 ;  /* 0x00000192ff087424 */ /* 0x000fe400078e00ff */
[----:B------:R-:W-:Y:S01]  /*5330*/  IMAD.MOV.U32 R13, RZ, RZ, RZ ;  /* 0x000000ffff0d7224 */ /* 0x000fe200078e00ff */
[----:B------:R-:W1:Y:S01]  /*5340*/  LDCU.64 UR6, c[0x4][0x78] ;  /* 0x01000f00ff0677ac */ /* 0x000e620008000a00 */
[----:B------:R-:W2:Y:S01]  /*5350*/  LDC.64 R2, c[0x4][R3] ;  /* 0x0100000003027b82 */ /* 0x000ea20000000a00 */
[----:B------:R-:W5:Y:S01]  /*5360*/  LDCU.64 UR4, c[0x4][0x10] ;  /* 0x01000200ff0477ac */ /* 0x000f620008000a00 */
[----:B----4-:R-:W-:Y:S01]  /*5370*/  MOV R5, UR9 ;  /* 0x0000000900057c02 */ /* 0x010fe20008000f00 */
[----:B------:R-:W-:Y:S01]  /*5380*/  IMAD.U32 R4, RZ, RZ, UR8 ;  /* 0x00000008ff047e24 */ /* 0x000fe2000f8e00ff */
[----:B-1----:R-:W-:Y:S01]  /*5390*/  MOV R7, UR7 ;  /* 0x0000000700077c02 */ /* 0x002fe20008000f00 */
[----:B------:R-:W-:Y:S01]  /*53a0*/  IMAD.U32 R6, RZ, RZ, UR6 ;  /* 0x00000006ff067e24 */ /* 0x000fe2000f8e00ff */
[----:B-----5:R-:W-:Y:S01]  /*53b0*/  MOV R11, UR5 ;  /* 0x00000005000b7c02 */ /* 0x020fe20008000f00 */
[----:B------:R-:W-:Y:S02]  /*53c0*/  IMAD.U32 R10, RZ, RZ, UR4 ;  /* 0x00000004ff0a7e24 */ /* 0x000fe4000f8e00ff */
[----:B------:R-:W-:Y:S07]  /*53d0*/  LEPC R20, `(.L_x_89) ;  /* 0x000000001014794e */ /* 0x000fee0000000000 */
[----:B--23--:R-:W-:Y:S05]  /*53e0*/  CALL.ABS.NOINC R2 ;  /* 0x0000000002007343 */ /* 0x00cfea0003c00000 */
.L_x_89:
[----:B------:R-:W-:Y:S01]  /*53f0*/  LOP3.LUT P0, RZ, R101, 0x60, RZ, 0xc0, !PT ;  /* 0x0000006065ff7812 */ /* 0x000fe2000780c0ff */
[----:B------:R-:W-:Y:S05]  /*5400*/  WARPSYNC.ALL ;  /* 0x0000000000007948 */ /* 0x000fea0003800000 */
[----:B------:R-:W-:Y:S01]  /*5410*/  R2UR UR4, R32 ;  /* 0x00000000200472ca */ /* 0x000fe200000e0000 */
[----:B------:R-:W-:Y:S01]  /*5420*/  BSSY.RECONVERGENT B0, `(.L_x_90) ;  /* 0x00000a0000007945 */ /* 0x000fe20003800200 */
[-C--:B------:R-:W-:Y:S02]  /*5430*/  F2FP.F16.E4M3.UNPACK_B R50, R56.reuse ;  /* 0x00000038ff32723e */ /* 0x080fe400020006ff */
[----:B------:R-:W-:Y:S02]  /*5440*/  F2FP.F16.E4M3.UNPACK_B R63, R56.H1 ;  /* 0x00000038ff3f723e */ /* 0x000fe400030006ff */
[-C--:B------:R-:W-:Y:S01]  /*5450*/  F2FP.F16.E4M3.UNPACK_B R56, R57.reuse ;  /* 0x00000039ff38723e */ /* 0x080fe200020006ff */
[--C-:B------:R-:W-:Y:S01]  /*5460*/  HADD2.F32 R48, -RZ, R50.reuse.H0_H0 ;  /* 0x20000032ff307230 */ /* 0x100fe20000004100 */
[----:B------:R-:W-:Y:S01]  /*5470*/  F2FP.F16.E4M3.UNPACK_B R57, R57.H1 ;  /* 0x00000039ff39723e */ /* 0x000fe200030006ff */
[----:B------:R-:W-:Y:S01]  /*5480*/  HADD2.F32 R50, -RZ, R50.H1_H1 ;  /* 0x30000032ff327230 */ /* 0x000fe20000004100 */
[-C--:B------:R-:W-:Y:S01]  /*5490*/  F2FP.F16.E4M3.UNPACK_B R66, R52.reuse ;  /* 0x00000034ff42723e */ /* 0x080fe200020006ff */
[--C-:B------:R-:W-:Y:S01]  /*54a0*/  HADD2.F32 R51, -RZ, R63.reuse.H0_H0 ;  /* 0x2000003fff337230 */ /* 0x100fe20000004100 */
[----:B------:R-:W-:Y:S01]  /*54b0*/  F2FP.F16.E4M3.UNPACK_B R68, R52.H1 ;  /* 0x00000034ff44723e */ /* 0x000fe200030006ff */
[----:B-1----:R-:W-:Y:S01]  /*54c0*/  LDTM.16dp32bit_t0_t15.x32 R4, tmem[UR4] ;  /* 0x00000004000479ee */ /* 0x002fe20008a80000 */
[----:B------:R-:W3:Y:S01]  /*54d0*/  LDTM.16dp32bit_t16_t31.x32 R4, tmem[UR4+0x20] ;  /* 0x00002004000479ee */ /* 0x000ee20008aa0000 */
[----:B------:R-:W-:Y:S01]  /*54e0*/  NOP ;  /* 0x0000000000007918 */ /* 0x000fe20000000000 */
[----:B------:R-:W-:Y:S01]  /*54f0*/  R2UR UR5, R92 ;  /* 0x000000005c0572ca */ /* 0x000fe200000e0000 */
[--C-:B------:R-:W-:Y:S01]  /*5500*/  HADD2.F32 R65, -RZ, R66.reuse.H0_H0 ;  /* 0x20000042ff417230 */ /* 0x100fe20000004100 */
[----:B------:R-:W-:Y:S01]  /*5510*/  F2FP.F16.E4M3.UNPACK_B R61, R58 ;  /* 0x0000003aff3d723e */ /* 0x000fe200020006ff */
[----:B------:R-:W-:Y:S01]  /*5520*/  HADD2.F32 R67, -RZ, R66.H1_H1 ;  /* 0x30000042ff437230 */ /* 0x000fe20000004100 */
[-C--:B------:R-:W-:Y:S01]  /*5530*/  F2FP.F16.E4M3.UNPACK_B R70, R53.reuse ;  /* 0x00000035ff46723e */ /* 0x080fe200020006ff */
[----:B------:R-:W-:Y:S01]  /*5540*/  HADD2.F32 R52, -RZ, R63.H1_H1 ;  /* 0x3000003fff347230 */ /* 0x000fe20000004100 */
[----:B------:R-:W-:Y:S01]  /*5550*/  F2FP.F16.E4M3.UNPACK_B R72, R53.H1 ;  /* 0x00000035ff48723e */ /* 0x000fe200030006ff */
[----:B------:R-:W-:Y:S01]  /*5560*/  HADD2.F32 R53, -RZ, R56.H0_H0 ;  /* 0x20000038ff357230 */ /* 0x000fe20000004100 */
[-C--:B------:R-:W-:Y:S01]  /*5570*/  F2FP.F16.E4M3.UNPACK_B R74, R54.reuse ;  /* 0x00000036ff4a723e */ /* 0x080fe200020006ff */
[----:B------:R-:W-:Y:S01]  /*5580*/  HADD2.F32 R69, -RZ, R70.H0_H0 ;  /* 0x20000046ff457230 */ /* 0x000fe20000004100 */
[----:B------:R-:W-:Y:S01]  /*5590*/  F2FP.F16.E4M3.UNPACK_B R76, R54.H1 ;  /* 0x00000036ff4c723e */ /* 0x000fe200030006ff */
[----:B------:R-:W-:Y:S01]  /*55a0*/  HADD2.F32 R54, -RZ, R56.H1_H1 ;  /* 0x30000038ff367230 */ /* 0x000fe20000004100 */
[----:B------:R-:W-:Y:S01]  /*55b0*/  F2FP.F16.E4M3.UNPACK_B R60, R58.H1 ;  /* 0x0000003aff3c723e */ /* 0x000fe200030006ff */
[----:B------:R-:W-:Y:S01]  /*55c0*/  UIADD3 UR5, UPT, UPT, UR5, 0x80, URZ ;  /* 0x0000008005057890 */ /* 0x000fe2000fffe0ff */
[----:B------:R-:W-:Y:S01]  /*55d0*/  HADD2.F32 R58, -RZ, R61.H1_H1 ;  /* 0x3000003dff3a7230 */ /* 0x000fe20000004100 */
[----:B------:R-:W-:Y:S01]  /*55e0*/  F2FP.F16.E4M3.UNPACK_B R77, R55 ;  /* 0x00000037ff4d723e */ /* 0x000fe200020006ff */
[----:B------:R-:W-:Y:S01]  /*55f0*/  HADD2.F32 R70, -RZ, R70.H1_H1 ;  /* 0x30000046ff467230 */ /* 0x000fe20000004100 */
[----:B------:R-:W-:Y:S01]  /*5600*/  UPRMT UR5, UR37, 0x654, UR5 ;  /* 0x0000065425057896 */ /* 0x000fe20008000005 */
[--C-:B------:R-:W-:Y:S01]  /*5610*/  HADD2.F32 R73, -RZ, R74.reuse.H0_H0 ;  /* 0x2000004aff497230 */ /* 0x100fe20000004100 */
[----:B------:R-:W-:Y:S01]  /*5620*/  F2FP.F16.E4M3.UNPACK_B R62, R59 ;  /* 0x0000003bff3e723e */ /* 0x000fe200020006ff */
[----:B------:R-:W-:Y:S01]  /*5630*/  HADD2.F32 R74, -RZ, R74.H1_H1 ;  /* 0x3000004aff4a7230 */ /* 0x000fe20000004100 */
[----:B------:R-:W-:Y:S01]  /*5640*/  F2FP.F16.E4M3.UNPACK_B R78, R55.H1 ;  /* 0x00000037ff4e723e */ /* 0x000fe200030006ff */
[C---:B---3--:R-:W-:Y:S01]  /*5650*/  FMUL R4, R47.reuse, R4 ;  /* 0x000000042f047220 */ /* 0x048fe20000400000 */
[C---:B------:R-:W-:Y:S01]  /*5660*/  FMUL R5, R47.reuse, R5 ;  /* 0x000000052f057220 */ /* 0x040fe20000400000 */
[C---:B------:R-:W-:Y:S01]  /*5670*/  FMUL R8, R47.reuse, R8 ;  /* 0x000000082f087220 */ /* 0x040fe20000400000 */
[----:B------:R-:W-:Y:S01]  /*5680*/  FMUL R9, R47, R9 ;  /* 0x000000092f097220 */ /* 0x000fe20000400000 */
[----:B------:R-:W-:Y:S01]  /*5690*/  SYNCS.ARRIVE.TRANS64.RED.A1T0 RZ, [UR5], RZ ;  /* 0x000000ffffff79a7 */ /* 0x000fe20008100405 */
[C---:B------:R-:W-:Y:S01]  /*56a0*/  FFMA R4, R49.reuse, R48, R4 ;  /* 0x0000003031047223 */ /* 0x040fe20000000004 */
[----:B------:R-:W-:Y:S01]  /*56b0*/  FFMA R5, R49, R50, R5 ;  /* 0x0000003231057223 */ /* 0x000fe20000000005 */
[C---:B------:R-:W-:Y:S01]  /*56c0*/  FMUL R12, R47.reuse, R12 ;  /* 0x0000000c2f0c7220 */ /* 0x040fe20000400000 */
        /* <DEDUP_REMOVED lines=9> */
[----:B------:R-:W-:Y:S02]  /*5760*/  HADD2.F32 R48, -RZ, R77.H1_H1 ;  /* 0x3000004dff307230 */ /* 0x000fe40000004100 */
[C---:B------:R-:W-:Y:S01]  /*5770*/  FMUL R28, R47.reuse, R32 ;  /* 0x000000202f1c7220 */ /* 0x040fe20000400000 */
[C---:B------:R-:W-:Y:S01]  /*5780*/  FMUL R29, R47.reuse, R33 ;  /* 0x000000212f1d7220 */ /* 0x040fe20000400000 */
[C---:B------:R-:W-:Y:S01]  /*5790*/  FMUL R6, R47.reuse, R6 ;  /* 0x000000062f067220 */ /* 0x040fe20000400000 */
[C---:B------:R-:W-:Y:S01]  /*57a0*/  FMUL R7, R47.reuse, R7 ;  /* 0x000000072f077220 */ /* 0x040fe20000400000 */
[--C-:B------:R-:W-:Y:S02]  /*57b0*/  HADD2.F32 R55, -RZ, R57.reuse.H0_H0 ;  /* 0x20000039ff377230 */ /* 0x100fe40000004100 */
[----:B------:R-:W-:Y:S01]  /*57c0*/  FMUL R10, R47, R10 ;  /* 0x0000000a2f0a7220 */ /* 0x000fe20000400000 */
[C---:B------:R-:W-:Y:S01]  /*57d0*/  FFMA R6, R49.reuse, R51, R6 ;  /* 0x0000003331067223 */ /* 0x040fe20000000006 */
[----:B------:R-:W-:Y:S02]  /*57e0*/  HADD2.F32 R56, -RZ, R57.H1_H1 ;  /* 0x30000039ff387230 */ /* 0x000fe40000004100 */
[C---:B------:R-:W-:Y:S01]  /*57f0*/  FFMA R7, R49.reuse, R52, R7 ;  /* 0x0000003431077223 */ /* 0x040fe20000000007 */
[C---:B------:R-:W-:Y:S01]  /*5800*/  FFMA R8, R49.reuse, R53, R8 ;  /* 0x0000003531087223 */ /* 0x040fe20000000008 */
[C---:B------:R-:W-:Y:S01]  /*5810*/  FFMA R9, R49.reuse, R54, R9 ;  /* 0x0000003631097223 */ /* 0x040fe20000000009 */
[----:B------:R-:W-:Y:S02]  /*5820*/  HADD2.F32 R57, -RZ, R61.H0_H0 ;  /* 0x2000003dff397230 */ /* 0x000fe40000004100 */
[----:B------:R-:W-:Y:S01]  /*5830*/  FFMA R10, R49, R55, R10 ;  /* 0x00000037310a7223 */ /* 0x000fe2000000000a */
[----:B------:R-:W-:Y:S01]  /*5840*/  F2FP.SATFINITE.E4M3.F32.PACK_AB_MERGE_C R92, R7, R6, RZ ;  /* 0x00000006075c723e */ /* 0x000fe200048070ff */
[----:B------:R-:W-:Y:S02]  /*5850*/  HADD2.F32 R61, -RZ, R62.H0_H0 ;  /* 0x2000003eff3d7230 */ /* 0x000fe40000004100 */
[----:B------:R-:W-:Y:S01]  /*5860*/  FMUL R11, R47, R11 ;  /* 0x0000000b2f0b7220 */ /* 0x000fe20000400000 */
[----:B------:R-:W-:Y:S01]  /*5870*/  F2FP.F16.E4M3.UNPACK_B R64, R59.H1 ;  /* 0x0000003bff40723e */ /* 0x000fe200030006ff */
[----:B------:R-:W-:Y:S01]  /*5880*/  HADD2.F32 R59, -RZ, R60.H0_H0 ;  /* 0x2000003cff3b7230 */ /* 0x000fe20000004100 */
[----:B------:R-:W-:Y:S01]  /*5890*/  F2FP.SATFINITE.E4M3.F32.PACK_AB_MERGE_C R92, R5, R4, R92 ;  /* 0x00000004055c723e */ /* 0x000fe2000480705c */
[C---:B------:R-:W-:Y:S01]  /*58a0*/  FFMA R11, R49.reuse, R56, R11 ;  /* 0x00000038310b7223 */ /* 0x040fe2000000000b */
[C---:B------:R-:W-:Y:S01]  /*58b0*/  FFMA R12, R49.reuse, R57, R12 ;  /* 0x00000039310c7223 */ /* 0x040fe2000000000c */
[----:B------:R-:W-:Y:S01]  /*58c0*/  FFMA R13, R49, R58, R13 ;  /* 0x0000003a310d7223 */ /* 0x000fe2000000000d */
[----:B------:R-:W-:Y:S02]  /*58d0*/  HADD2.F32 R62, -RZ, R62.H1_H1 ;  /* 0x3000003eff3e7230 */ /* 0x000fe40000004100 */
[----:B------:R-:W-:Y:S01]  /*58e0*/  FMUL R14, R47, R14 ;  /* 0x0000000e2f0e7220 */ /* 0x000fe20000400000 */
[----:B------:R-:W-:Y:S01]  /*58f0*/  HADD2.F32 R60, -RZ, R60.H1_H1 ;  /* 0x3000003cff3c7230 */ /* 0x000fe20000004100 */
[----:B------:R-:W-:Y:S01]  /*5900*/  F2FP.SATFINITE.E4M3.F32.PACK_AB_MERGE_C R93, R11, R10, RZ ;  /* 0x0000000a0b5d723e */ /* 0x000fe200048070ff */
[----:B------:R-:W-:Y:S02]  /*5910*/  HADD2.F32 R51, -RZ, R77.H0_H0 ;  /* 0x2000004dff337230 */ /* 0x000fe40000004100 */
[----:B------:R-:W-:Y:S01]  /*5920*/  FFMA R14, R49, R59, R14 ;  /* 0x0000003b310e7223 */ /* 0x000fe2000000000e */
[----:B------:R-:W-:Y:S01]  /*5930*/  FMUL R15, R47, R15 ;  /* 0x0000000f2f0f7220 */ /* 0x000fe20000400000 */
[--C-:B------:R-:W-:Y:S01]  /*5940*/  HADD2.F32 R63, -RZ, R64.reuse.H0_H0 ;  /* 0x20000040ff3f7230 */ /* 0x100fe20000004100 */
[----:B------:R-:W-:Y:S01]  /*5950*/  F2FP.SATFINITE.E4M3.F32.PACK_AB_MERGE_C R93, R9, R8, R93 ;  /* 0x00000008095d723e */ /* 0x000fe2000480705d */
[----:B------:R-:W-:Y:S02]  /*5960*/  HADD2.F32 R64, -RZ, R64.H1_H1 ;  /* 0x30000040ff407230 */ /* 0x000fe40000004100 */
[C---:B------:R-:W-:Y:S01]  /*5970*/  FFMA R15, R49.reuse, R60, R15 ;  /* 0x0000003c310f7223 */ /* 0x040fe2000000000f */
[C---:B------:R-:W-:Y:S01]  /*5980*/  FFMA R16, R49.reuse, R61, R16 ;  /* 0x0000003d31107223 */ /* 0x040fe20000000010 */
[----:B------:R-:W-:Y:S01]  /*5990*/  FFMA R17, R49, R62, R17 ;  /* 0x0000003e31117223 */ /* 0x000fe20000000011 */
[C---:B------:R-:W-:Y:S01]  /*59a0*/  FMUL R18, R47.reuse, R18 ;  /* 0x000000122f127220 */ /* 0x040fe20000400000 */
[C---:B------:R-:W-:Y:S01]  /*59b0*/  FMUL R19, R47.reuse, R19 ;  /* 0x000000132f137220 */ /* 0x040fe20000400000 */
[--C-:B------:R-:W-:Y:S02]  /*59c0*/  HADD2.F32 R66, -RZ, R68.reuse.H0_H0 ;  /* 0x20000044ff427230 */ /* 0x100fe40000004100 */
[----:B------:R-:W-:Y:S01]  /*59d0*/  FMUL R3, R47, R22 ;  /* 0x000000162f037220 */ /* 0x000fe20000400000 */
[C---:B------:R-:W-:Y:S01]  /*59e0*/  FFMA R18, R49.reuse, R63, R18 ;  /* 0x0000003f31127223 */ /* 0x040fe20000000012 */
[----:B------:R-:W-:Y:S02]  /*59f0*/  HADD2.F32 R68, -RZ, R68.H1_H1 ;  /* 0x30000044ff447230 */ /* 0x000fe40000004100 */
[----:B------:R-:W-:Y:S01]  /*5a00*/  FFMA R19, R49, R64, R19 ;  /* 0x0000004031137223 */ /* 0x000fe20000000013 */
[----:B------:R-:W-:Y:S01]  /*5a10*/  FMUL R23, R47, R23 ;  /* 0x000000172f177220 */ /* 0x000fe20000400000 */
[C---:B------:R-:W-:Y:S01]  /*5a20*/  FFMA R0, R49.reuse, R65, R0 ;  /* 0x0000004131007223 */ /* 0x040fe20000000000 */
[C---:B------:R-:W-:Y:S01]  /*5a30*/  FFMA R2, R49.reuse, R67, R2 ;  /* 0x0000004331027223 */ /* 0x040fe20000000002 */
[--C-:B------:R-:W-:Y:S02]  /*5a40*/  HADD2.F32 R71, -RZ, R72.reuse.H0_H0 ;  /* 0x20000048ff477230 */ /* 0x100fe40000004100 */
[----:B------:R-:W-:Y:S01]  /*5a50*/  FFMA R3, R49, R66, R3 ;  /* 0x0000004231037223 */ /* 0x000fe20000000003 */
[----:B------:R-:W-:Y:S02]  /*5a60*/  HADD2.F32 R72, -RZ, R72.H1_H1 ;  /* 0x30000048ff487230 */ /* 0x000fe40000004100 */
[----:B------:R-:W-:Y:S01]  /*5a70*/  FMUL R22, R47, R26 ;  /* 0x0000001a2f167220 */ /* 0x000fe20000400000 */
        /* <DEDUP_REMOVED lines=18> */
[----:B------:R-:W-:Y:S01]  /*5ba0*/  F2FP.SATFINITE.E4M3.F32.PACK_AB_MERGE_C R94, R15, R14, RZ ;  /* 0x0000000e0f5e723e */ /* 0x000fe200048070ff */
[----:B------:R-:W-:Y:S01]  /*5bb0*/  FFMA R28, R49, R51, R28 ;  /* 0x00000033311c7223 */ /* 0x000fe2000000001c */
[----:B------:R-:W-:Y:S01]  /*5bc0*/  F2FP.SATFINITE.E4M3.F32.PACK_AB_MERGE_C R95, R19, R18, RZ ;  /* 0x00000012135f723e */ /* 0x000fe200048070ff */
[C---:B------:R-:W-:Y:S01]  /*5bd0*/  FFMA R29, R49.reuse, R48, R29 ;  /* 0x00000030311d7223 */ /* 0x040fe2000000001d */
[C---:B------:R-:W-:Y:S01]  /*5be0*/  FFMA R30, R49.reuse, R77, R30 ;  /* 0x0000004d311e7223 */ /* 0x040fe2000000001e */
[----:B------:R-:W-:Y:S01]  /*5bf0*/  FFMA R35, R49, R50, R35 ;  /* 0x0000003231237223 */ /* 0x000fe20000000023 */
[----:B------:R-:W-:Y:S02]  /*5c00*/  F2FP.SATFINITE.E4M3.F32.PACK_AB_MERGE_C R94, R13, R12, R94 ;  /* 0x0000000c0d5e723e */ /* 0x000fe4000480705e */
[----:B------:R-:W-:Y:S02]  /*5c10*/  F2FP.SATFINITE.E4M3.F32.PACK_AB_MERGE_C R95, R17, R16, R95 ;  /* 0x00000010115f723e */ /* 0x000fe4000480705f */
[----:B------:R-:W-:Y:S02]  /*5c20*/  F2FP.SATFINITE.E4M3.F32.PACK_AB_MERGE_C R113, R23, R3, RZ ;  /* 0x000000031771723e */ /* 0x000fe400048070ff */
[----:B------:R-:W-:Y:S01]  /*5c30*/  F2FP.SATFINITE.E4M3.F32.PACK_AB_MERGE_C R114, R27, R22, RZ ;  /* 0x000000161b72723e */ /* 0x000fe200048070ff */
[----:B------:R1:W-:Y:S01]  /*5c40*/  STS.128 [R103+UR43+0x1200], R92 ;  /* 0x0012005c67007988 */ /* 0x0003e20008000c2b */
[----:B------:R-:W-:Y:S02]  /*5c50*/  F2FP.SATFINITE.E4M3.F32.PACK_AB_MERGE_C R116, R31, R26, RZ ;  /* 0x0000001a1f74723e */ /* 0x000fe400048070ff */
[----:B------:R-:W-:Y:S02]  /*5c60*/  F2FP.SATFINITE.E4M3.F32.PACK_AB_MERGE_C R117, R35, R30, RZ ;  /* 0x0000001e2375723e */ /* 0x000fe400048070ff */
[----:B------:R-:W-:Y:S02]  /*5c70*/  F2FP.SATFINITE.E4M3.F32.PACK_AB_MERGE_C R112, R2, R0, R113 ;  /* 0x000000000270723e */ /* 0x000fe40004807071 */
[----:B------:R-:W-:Y:S02]  /*5c80*/  F2FP.SATFINITE.E4M3.F32.PACK_AB_MERGE_C R113, R21, R20, R114 ;  /* 0x000000141571723e */ /* 0x000fe40004807072 */
[----:B------:R-:W-:Y:S02]  /*5c90*/  F2FP.SATFINITE.E4M3.F32.PACK_AB_MERGE_C R114, R25, R24, R116 ;  /* 0x000000181972723e */ /* 0x000fe40004807074 */
[----:B------:R-:W-:Y:S02]  /*5ca0*/  F2FP.SATFINITE.E4M3.F32.PACK_AB_MERGE_C R115, R29, R28, R117 ;  /* 0x0000001c1d73723e */ /* 0x000fe40004807075 */
[----:B------:R-:W-:Y:S03]  /*5cb0*/  IADD3 R116, PT, PT, R44, 0x1, RZ ;  /* 0x000000012c747810 */ /* 0x000fe60007ffe0ff */
[----:B------:R1:W-:Y:S01]  /*5cc0*/  STS.128 [R102+0x1010], R112 ;  /* 0x0010107066007388 */ /* 0x0003e20000000c00 */
[----:B------:R-:W-:Y:S01]  /*5cd0*/  @!PT LDS RZ, [RZ] ;  /* 0x00000000fffff984 */ /* 0x000fe20000000800 */
[----:B------:R-:W-:Y:S01]  /*5ce0*/  @!PT LDS RZ, [RZ] ;  /* 0x00000000fffff984 */ /* 0x000fe20000000800 */
[----:B------:R-:W-:Y:S01]  /*5cf0*/  @!PT LDS RZ, [RZ] ;  /* 0x00000000fffff984 */ /* 0x000fe20000000800 */
[----:B------:R-:W-:Y:S01]  /*5d00*/  @!PT LDS RZ, [RZ] ;  /* 0x00000000fffff984 */ /* 0x000fe20000000800 */
[----:B------:R3:W-:Y:S07]  /*5d10*/  MEMBAR.ALL.CTA ;  /* 0x0000000000007992 */ /* 0x0007ee0000008000 */
[----:B---3--:R-:W3:Y:S02]  /*5d20*/  FENCE.VIEW.ASYNC.S ;  /* 0x00000000000073c6 */ /* 0x008ee40000000000 */
[----:B---3--:R-:W-:Y:S06]  /*5d30*/  BAR.SYNC.DEFER_BLOCKING 0x1, 0x80 ;  /* 0x0042000000007b1d */ /* 0x008fec0000010000 */
[----:B------:R-:W-:Y:S05]  /*5d40*/  @P0 BRA `(.L_x_91) ;  /* 0x0000000000340947 */ /* 0x000fea0003800000 */
[----:B------:R-:W-:Y:S01]  /*5d50*/  UIADD3 UR12, UPT, UPT, UR43, 0x1200, URZ ;  /* 0x000012002b0c7890 */ /* 0x000fe2000fffe0ff */
[----:B------:R-:W-:Y:S01]  /*5d60*/  R2UR UR9, R91 ;  /* 0x000000005b0972ca */ /* 0x000fe200000e0000 */
[----:B------:R-:W-:Y:S01]  /*5d70*/  UIADD3 UR10, UP0, UPT, UR46, 0x680, URZ ;  /* 0x000006802e0a7890 */ /* 0x000fe2000ff1e0ff */
[----:B------:R-:W-:Y:S01]  /*5d80*/  R2UR UR8, R97 ;  /* 0x00000000610872ca */ /* 0x000fe200000e0000 */
[----:B------:R-:W-:Y:S02]  /*5d90*/  UMOV UR7, UR36 ;  /* 0x0000002400077c82 */ /* 0x000fe40008000000 */
[----:B------:R-:W-:Y:S01]  /*5da0*/  IMAD.U32 R109, RZ, RZ, UR12 ;  /* 0x0000000cff6d7e24 */ /* 0x000fe2000f8e00ff */
[----:B------:R-:W-:Y:S04]  /*5db0*/  UIADD3.X UR11, UPT, UPT, URZ, UR47, URZ, UP0, !UPT ;  /* 0x0000002fff0b7290 */ /* 0x000fe800087fe4ff */
[----:B------:R-:W-:Y:S03]  /*5dc0*/  R2UR UR4, R109 ;  /* 0x000000006d0472ca */ /* 0x000fe600000e0000 */
[----:B------:R-:W-:Y:S02]  /*5dd0*/  USHF.L.U32 UR5, UR9, 0x6, URZ ;  /* 0x0000000609057899 */ /* 0x000fe400080006ff */
[----:B------:R-:W-:Y:S09]  /*5de0*/  USHF.L.U32 UR6, UR8, 0x6, URZ ;  /* 0x0000000608067899 */ /* 0x000ff200080006ff */
[----:B------:R3:W-:Y:S01]  /*5df0*/  UTMASTG.3D [UR4], [UR10] ;  /* 0x000000040a0073b5 */ /* 0x0007e20008010000 */
[----:B------:R0:W-:Y:S01]  /*5e00*/  UTMACMDFLUSH ;  /* 0x00000000000079b7 */ /* 0x0001e20000000000 */
[----:B---3--:R-:W-:Y:S04]  /*5e10*/  DEPBAR.LE SB0, 0x0 ;  /* 0x000080000000791a */ /* 0x008fe80000000000 */
.L_x_91:
[----:B------:R-:W-:Y:S05]  /*5e20*/  BSYNC.RECONVERGENT B0 ;  /* 0x0000000000007941 */ /* 0x000fea0003800200 */
.L_x_90:
[----:B------:R-:W-:Y:S01]  /*5e30*/  BAR.SYNC.DEFER_BLOCKING 0x1, 0x80 ;  /* 0x0042000000007b1d */ /* 0x000fe20000010000 */
[----:B------:R-:W-:Y:S01]  /*5e40*/  ISETP.NE.AND P2, PT, R110, RZ, PT ;  /* 0x000000ff6e00720c */ /* 0x000fe20003f45270 */
[----:B------:R-:W-:Y:S01]  /*5e50*/  IMAD.IADD R91, R43, 0x1, R79 ;  /* 0x000000012b5b7824 */ /* 0x000fe200078e024f */
[----:B------:R-:W-:Y:S01]  /*5e60*/  ISETP.NE.AND P0, PT, R111, 0x2, PT ;  /* 0x000000026f00780c */ /* 0x000fe20003f05270 */
[----:B------:R-:W-:Y:S01]  /*5e70*/  IMAD.IADD R97, R45, 0x1, R90 ;  /* 0x000000012d617824 */ /* 0x000fe200078e025a */
[----:B------:R-:W-:Y:S02]  /*5e80*/  ISETP.NE.AND P1, PT, R116, 0x4, PT ;  /* 0x000000047400780c */ /* 0x000fe40003f25270 */
[----:B------:R-:W-:Y:S02]  /*5e90*/  SEL R0, RZ, 0x1, P0 ;  /* 0x00000001ff007807 */ /* 0x000fe40000000000 */
[----:B------:R-:W-:Y:S02]  /*5ea0*/  SEL R3, RZ, 0x1, P1 ;  /* 0x00000001ff037807 */ /* 0x000fe40000800000 */
[----:B------:R-:W-:Y:S02]  /*5eb0*/  LOP3.LUT R107, R107, R0, RZ, 0x3c, !PT ;  /* 0x000000006b6b7212 */ /* 0x000fe400078e3cff */
[----:B------:R-:W-:Y:S02]  /*5ec0*/  LOP3.LUT R108, R108, R3, RZ, 0x3c, !PT ;  /* 0x000000036c6c7212 */ /* 0x000fe400078e3cff */
[----:B------:R-:W-:Y:S02]  /*5ed0*/  @P2 R2UR UR36, R105 ;  /* 0x00000000692422ca */ /* 0x000fe400000e0000 */
[----:B------:R-:W-:Y:S02]  /*5ee0*/  SEL R111, R111, RZ, P0 ;  /* 0x000000ff6f6f7207 */ /* 0x000fe40000000000 */
[----:B------:R-:W-:Y:S01]  /*5ef0*/  SEL R44, R116, RZ, P1 ;  /* 0x000000ff742c7207 */ /* 0x000fe20000800000 */
[----:B------:R-:W-:Y:S10]  /*5f00*/  @P2 BRA `(.L_x_92) ;  /* 0xffffffe400842947 */ /* 0x000ff4000383ffff */
[----:B------:R-:W-:Y:S05]  /*5f10*/  EXIT ;  /* 0x000000000000794d */ /* 0x000fea0003800000 */
.L_x_19:
[----:B--2---:R2:W1:Y:S02]  /*5f20*/  SYNCS.PHASECHK.TRANS64.TRYWAIT P0, [R3+URZ+0xb0], R2 ;  /* 0x0000b002030075a7 */ /* 0x00446400080011ff */
[----:B-1----:R-:W-:Y:S05]  /*5f30*/  @!P0 NANOSLEEP.SYNCS 0x989680 ;  /* 0x009896800000895d */ /* 0x002fea0003900000 */
[----:B------:R-:W1:Y:S02]  /*5f40*/  @!P0 SYNCS.PHASECHK.TRANS64 P0, [R3+URZ+0xb0], R2 ;  /* 0x0000b002030085a7 */ /* 0x000e6400080010ff */
[----:B-1----:R-:W-:Y:S05]  /*5f50*/  @!P0 BRA `(.L_x_19) ;  /* 0xfffffffc00f08947 */ /* 0x002fea000383ffff */
[----:B------:R-:W-:Y:S05]  /*5f60*/  BRA `(.L_x_93) ;  /* 0xffffffb400747947 */ /* 0x000fea000383ffff */
.L_x_22:
[----:B-1----:R-:W-:-:S07]  /*5f70*/  MOV R2, UR33 ;  /* 0x0000002100027c02 */ /* 0x002fce0008000f00 */
.L_x_94:
[----:B-1----:R1:W2:Y:S02]  /*5f80*/  SYNCS.PHASECHK.TRANS64.TRYWAIT P0, [R2+URZ+0x10], R5 ;  /* 0x00001005020075a7 */ /* 0x0022a400080011ff */
[----:B--2---:R-:W-:Y:S05]  /*5f90*/  @!P0 NANOSLEEP.SYNCS 0x989680 ;  /* 0x009896800000895d */ /* 0x004fea0003900000 */
[----:B------:R-:W2:Y:S02]  /*5fa0*/  @!P0 SYNCS.PHASECHK.TRANS64 P0, [R2+URZ+0x10], R5 ;  /* 0x00001005020085a7 */ /* 0x000ea400080010ff */
[----:B--2---:R-:W-:Y:S05]  /*5fb0*/  @!P0 BRA `(.L_x_94) ;  /* 0xfffffffc00f08947 */ /* 0x004fea000383ffff */
[----:B------:R-:W-:Y:S05]  /*5fc0*/  BRA `(.L_x_21) ;  /* 0xffffffb400c47947 */ /* 0x000fea000383ffff */
.L_x_28:
[----:B-1----:R-:W-:-:S07]  /*5fd0*/  MOV R2, UR17 ;  /* 0x0000001100027c02 */ /* 0x002fce0008000f00 */
.L_x_95:
[----:B-1----:R1:W2:Y:S02]  /*5fe0*/  SYNCS.PHASECHK.TRANS64.TRYWAIT P0, [R2+URZ+0x10], R5 ;  /* 0x00001005020075a7 */ /* 0x0022a400080011ff */
[----:B--2---:R-:W-:Y:S05]  /*5ff0*/  @!P0 NANOSLEEP.SYNCS 0x989680 ;  /* 0x009896800000895d */ /* 0x004fea0003900000 */
[----:B------:R-:W2:Y:S02]  /*6000*/  @!P0 SYNCS.PHASECHK.TRANS64 P0, [R2+URZ+0x10], R5 ;  /* 0x00001005020085a7 */ /* 0x000ea400080010ff */
[----:B--2---:R-:W-:Y:S05]  /*6010*/  @!P0 BRA `(.L_x_95) ;  /* 0xfffffffc00f08947 */ /* 0x004fea000383ffff */
[----:B------:R-:W-:Y:S05]  /*6020*/  BRA `(.L_x_27) ;  /* 0xffffffb800687947 */ /* 0x000fea000383ffff */
.L_x_32:
[----:B-1----:R1:W2:Y:S02]  /*6030*/  SYNCS.PHASECHK.TRANS64.TRYWAIT P0, [R2+URZ+0x40], R3 ;  /* 0x00004003020075a7 */ /* 0x0022a400080011ff */
[----:B--2---:R-:W-:Y:S05]  /*6040*/  @!P0 NANOSLEEP.SYNCS 0x989680 ;  /* 0x009896800000895d */ /* 0x004fea0003900000 */
[----:B------:R-:W2:Y:S02]  /*6050*/  @!P0 SYNCS.PHASECHK.TRANS64 P0, [R2+URZ+0x40], R3 ;  /* 0x00004003020085a7 */ /* 0x000ea400080010ff */
[----:B--2---:R-:W-:Y:S05]  /*6060*/  @!P0 BRA `(.L_x_32) ;  /* 0xfffffffc00f08947 */ /* 0x004fea000383ffff */
[----:B------:R-:W-:Y:S05]  /*6070*/  BRA `(.L_x_96) ;  /* 0xffffffb800f47947 */ /* 0x000fea000383ffff */
.L_x_36:
[----:B----4-:R-:W-:-:S07]  /*6080*/  MOV R0, UR4 ;  /* 0x0000000400007c02 */ /* 0x010fce0008000f00 */
.L_x_97:
[----:B-1----:R1:W2:Y:S02]  /*6090*/  SYNCS.PHASECHK.TRANS64.TRYWAIT P0, [R0+URZ], R3 ;  /* 0x00000003000075a7 */ /* 0x0022a400080011ff */
[----:B--2---:R-:W-:Y:S05]  /*60a0*/  @!P0 NANOSLEEP.SYNCS 0x989680 ;  /* 0x009896800000895d */ /* 0x004fea0003900000 */
[----:B------:R-:W2:Y:S02]  /*60b0*/  @!P0 SYNCS.PHASECHK.TRANS64 P0, [R0+URZ], R3 ;  /* 0x00000003000085a7 */ /* 0x000ea400080010ff */
[----:B--2---:R-:W-:Y:S05]  /*60c0*/  @!P0 BRA `(.L_x_97) ;  /* 0xfffffffc00f08947 */ /* 0x004fea000383ffff */
[----:B------:R-:W-:Y:S05]  /*60d0*/  BRA `(.L_x_98) ;  /* 0xffffffc000647947 */ /* 0x000fea000383ffff */
.L_x_39:
[----:B-1----:R1:W2:Y:S02]  /*60e0*/  SYNCS.PHASECHK.TRANS64.TRYWAIT P0, [R0+URZ+0xa0], R5 ;  /* 0x0000a005000075a7 */ /* 0x0022a400080011ff */
[----:B--2---:R-:W-:Y:S05]  /*60f0*/  @!P0 NANOSLEEP.SYNCS 0x989680 ;  /* 0x009896800000895d */ /* 0x004fea0003900000 */
[----:B------:R-:W2:Y:S02]  /*6100*/  @!P0 SYNCS.PHASECHK.TRANS64 P0, [R0+URZ+0xa0], R5 ;  /* 0x0000a005000085a7 */ /* 0x000ea400080010ff */
[----:B--2---:R-:W-:Y:S05]  /*6110*/  @!P0 BRA `(.L_x_39) ;  /* 0xfffffffc00f08947 */ /* 0x004fea000383ffff */
[----:B------:R-:W-:Y:S05]  /*6120*/  BRA `(.L_x_99) ;  /* 0xffffffc000c07947 */ /* 0x000fea000383ffff */
.L_x_40:
[----:B------:R-:W-:-:S07]  /*6130*/  MOV R0, UR5 ;  /* 0x0000000500007c02 */ /* 0x000fce0008000f00 */
.L_x_100:
[----:B-1----:R1:W2:Y:S02]  /*6140*/  SYNCS.PHASECHK.TRANS64.TRYWAIT P0, [R0+URZ+0x50], R5 ;  /* 0x00005005000075a7 */ /* 0x0022a400080011ff */
[----:B--2---:R-:W-:Y:S05]  /*6150*/  @!P0 NANOSLEEP.SYNCS 0x989680 ;  /* 0x009896800000895d */ /* 0x004fea0003900000 */
[----:B------:R-:W2:Y:S02]  /*6160*/  @!P0 SYNCS.PHASECHK.TRANS64 P0, [R0+URZ+0x50], R5 ;  /* 0x00005005000085a7 */ /* 0x000ea400080010ff */
[----:B--2---:R-:W-:Y:S05]  /*6170*/  @!P0 BRA `(.L_x_100) ;  /* 0xfffffffc00f08947 */ /* 0x004fea000383ffff */
[----:B------:R-:W-:Y:S05]  /*6180*/  BRA `(.L_x_101) ;  /* 0xffffffc000d07947 */ /* 0x000fea000383ffff */
.L_x_41:
[----:B-1----:R1:W2:Y:S02]  /*6190*/  SYNCS.PHASECHK.TRANS64.TRYWAIT P1, [R0+URZ+0x40], R5 ;  /* 0x00004005000075a7 */ /* 0x0022a400080211ff */
[----:B--2---:R-:W-:Y:S05]  /*61a0*/  @!P1 NANOSLEEP.SYNCS 0x989680 ;  /* 0x009896800000995d */ /* 0x004fea0003900000 */
[----:B------:R-:W2:Y:S02]  /*61b0*/  @!P1 SYNCS.PHASECHK.TRANS64 P1, [R0+URZ+0x40], R5 ;  /* 0x00004005000095a7 */ /* 0x000ea400080210ff */
[----:B--2---:R-:W-:Y:S05]  /*61c0*/  @!P1 BRA `(.L_x_41) ;  /* 0xfffffffc00f09947 */ /* 0x004fea000383ffff */
[----:B------:R-:W-:Y:S05]  /*61d0*/  BRA `(.L_x_102) ;  /* 0xffffffc400007947 */ /* 0x000fea000383ffff */
.L_x_44:
[----:B------:R-:W-:-:S07]  /*61e0*/  MOV R0, UR5 ;  /* 0x0000000500007c02 */ /* 0x000fce0008000f00 */
.L_x_103:
[----:B-1----:R1:W2:Y:S02]  /*61f0*/  SYNCS.PHASECHK.TRANS64.TRYWAIT P0, [R0+URZ+0x50], R3 ;  /* 0x00005003000075a7 */ /* 0x0022a400080011ff */
[----:B--2---:R-:W-:Y:S05]  /*6200*/  @!P0 NANOSLEEP.SYNCS 0x989680 ;  /* 0x009896800000895d */ /* 0x004fea0003900000 */
[----:B------:R-:W2:Y:S02]  /*6210*/  @!P0 SYNCS.PHASECHK.TRANS64 P0, [R0+URZ+0x50], R3 ;  /* 0x00005003000085a7 */ /* 0x000ea400080010ff */
[----:B--2---:R-:W-:Y:S05]  /*6220*/  @!P0 BRA `(.L_x_103) ;  /* 0xfffffffc00f08947 */ /* 0x004fea000383ffff */
[----:B------:R-:W-:Y:S05]  /*6230*/  BRA `(.L_x_43) ;  /* 0xffffffc400547947 */ /* 0x000fea000383ffff */
.L_x_51:
[----:B-1----:R1:W2:Y:S02]  /*6240*/  SYNCS.PHASECHK.TRANS64.TRYWAIT P1, [R0+URZ+0x40], R5 ;  /* 0x00004005000075a7 */ /* 0x0022a400080211ff */
[----:B--2---:R-:W-:Y:S05]  /*6250*/  @!P1 NANOSLEEP.SYNCS 0x989680 ;  /* 0x009896800000995d */ /* 0x004fea0003900000 */
[----:B------:R-:W2:Y:S02]  /*6260*/  @!P1 SYNCS.PHASECHK.TRANS64 P1, [R0+URZ+0x40], R5 ;  /* 0x00004005000095a7 */ /* 0x000ea400080210ff */
[----:B--2---:R-:W-:Y:S05]  /*6270*/  @!P1 BRA `(.L_x_51) ;  /* 0xfffffffc00f09947 */ /* 0x004fea000383ffff */
[----:B------:R-:W-:Y:S05]  /*6280*/  BRA `(.L_x_104) ;  /* 0xffffffc800b47947 */ /* 0x000fea000383ffff */
.L_x_52:
[----:B------:R-:W-:-:S07]  /*6290*/  MOV R3, UR8 ;  /* 0x0000000800037c02 */ /* 0x000fce0008000f00 */
.L_x_105:
[----:B-1----:R1:W2:Y:S02]  /*62a0*/  SYNCS.PHASECHK.TRANS64.TRYWAIT P0, [R3+URZ+0x80], R0 ;  /* 0x00008000030075a7 */ /* 0x0022a400080011ff */
[----:B--2---:R-:W-:Y:S05]  /*62b0*/  @!P0 NANOSLEEP.SYNCS 0x989680 ;  /* 0x009896800000895d */ /* 0x004fea0003900000 */
[----:B------:R-:W2:Y:S02]  /*62c0*/  @!P0 SYNCS.PHASECHK.TRANS64 P0, [R3+URZ+0x80], R0 ;  /* 0x00008000030085a7 */ /* 0x000ea400080010ff */
[----:B--2---:R-:W-:Y:S05]  /*62d0*/  @!P0 BRA `(.L_x_105) ;  /* 0xfffffffc00f08947 */ /* 0x004fea000383ffff */
[----:B------:R-:W-:Y:S05]  /*62e0*/  BRA `(.L_x_106) ;  /* 0xffffffcc00047947 */ /* 0x000fea000383ffff */
.L_x_55:
[----:B------:R-:W-:Y:S07]  /*62f0*/  MOV R0, UR7 ;  /* 0x0000000700007c02 */ /* 0x000fee0008000f00 */
.L_x_107:
[----:B-1----:R1:W2:Y:S02]  /*6300*/  SYNCS.PHASECHK.TRANS64.TRYWAIT P0, [R0+URZ], R3 ;  /* 0x00000003000075a7 */ /* 0x0022a400080011ff */
[----:B--2---:R-:W-:Y:S05]  /*6310*/  @!P0 NANOSLEEP.SYNCS 0x989680 ;  /* 0x009896800000895d */ /* 0x004fea0003900000 */
[----:B------:R-:W2:Y:S02]  /*6320*/  @!P0 SYNCS.PHASECHK.TRANS64 P0, [R0+URZ], R3 ;  /* 0x00000003000085a7 */ /* 0x000ea400080010ff */
[----:B--2---:R-:W-:Y:S05]  /*6330*/  @!P0 BRA `(.L_x_107) ;  /* 0xfffffffc00f08947 */ /* 0x004fea000383ffff */
[----:B------:R-:W-:Y:S05]  /*6340*/  BRA `(.L_x_54) ;  /* 0xffffffcc00207947 */ /* 0x000fea000383ffff */
.L_x_58:
[----:B------:R-:W-:-:S07]  /*6350*/  MOV R0, UR5 ;  /* 0x0000000500007c02 */ /* 0x000fce0008000f00 */
.L_x_108:
[----:B--2---:R2:W3:Y:S02]  /*6360*/  SYNCS.PHASECHK.TRANS64.TRYWAIT P0, [R0+URZ], R3 ;  /* 0x00000003000075a7 */ /* 0x0044e400080011ff */
[----:B---3--:R-:W-:Y:S05]  /*6370*/  @!P0 NANOSLEEP.SYNCS 0x989680 ;  /* 0x009896800000895d */ /* 0x008fea0003900000 */
[----:B------:R-:W3:Y:S02]  /*6380*/  @!P0 SYNCS.PHASECHK.TRANS64 P0, [R0+URZ], R3 ;  /* 0x00000003000085a7 */ /* 0x000ee400080010ff */
[----:B---3--:R-:W-:Y:S05]  /*6390*/  @!P0 BRA `(.L_x_108) ;  /* 0xfffffffc00f08947 */ /* 0x008fea000383ffff */
[----:B------:R-:W-:Y:S05]  /*63a0*/  BRA `(.L_x_109) ;  /* 0xffffffcc00d47947 */ /* 0x000fea000383ffff */
.L_x_59:
[----:B------:R-:W-:-:S07]  /*63b0*/  MOV R0, UR5 ;  /* 0x0000000500007c02 */ /* 0x000fce0008000f00 */
.L_x_110:
[----:B-1----:R1:W2:Y:S02]  /*63c0*/  SYNCS.PHASECHK.TRANS64.TRYWAIT P0, [R0+URZ], R3 ;  /* 0x00000003000075a7 */ /* 0x0022a400080011ff */
[----:B--2---:R-:W-:Y:S05]  /*63d0*/  @!P0 NANOSLEEP.SYNCS 0x989680 ;  /* 0x009896800000895d */ /* 0x004fea0003900000 */
[----:B------:R-:W2:Y:S02]  /*63e0*/  @!P0 SYNCS.PHASECHK.TRANS64 P0, [R0+URZ], R3 ;  /* 0x00000003000085a7 */ /* 0x000ea400080010ff */
[----:B--2---:R-:W-:Y:S05]  /*63f0*/  @!P0 BRA `(.L_x_110) ;  /* 0xfffffffc00f08947 */ /* 0x004fea000383ffff */
[----:B------:R-:W-:Y:S05]  /*6400*/  BRA `(.L_x_111) ;  /* 0xffffffcc00e07947 */ /* 0x000fea000383ffff */
.L_x_60:
[----:B------:R-:W-:-:S07]  /*6410*/  MOV R0, UR5 ;  /* 0x0000000500007c02 */ /* 0x000fce0008000f00 */
.L_x_112:
[----:B-1----:R1:W2:Y:S02]  /*6420*/  SYNCS.PHASECHK.TRANS64.TRYWAIT P0, [R0+URZ], R3 ;  /* 0x00000003000075a7 */ /* 0x0022a400080011ff */
[----:B--2---:R-:W-:Y:S05]  /*6430*/  @!P0 NANOSLEEP.SYNCS 0x989680 ;  /* 0x009896800000895d */ /* 0x004fea0003900000 */
[----:B------:R-:W2:Y:S02]  /*6440*/  @!P0 SYNCS.PHASECHK.TRANS64 P0, [R0+URZ], R3 ;  /* 0x00000003000085a7 */ /* 0x000ea400080010ff */
[----:B--2---:R-:W-:Y:S05]  /*6450*/  @!P0 BRA `(.L_x_112) ;  /* 0xfffffffc00f08947 */ /* 0x004fea000383ffff */
[----:B------:R-:W-:Y:S05]  /*6460*/  BRA `(.L_x_113) ;  /* 0xffffffcc00ec7947 */ /* 0x000fea000383ffff */
.L_x_61:
[----:B------:R-:W-:-:S07]  /*6470*/  MOV R0, UR7 ;  /* 0x0000000700007c02 */ /* 0x000fce0008000f00 */
.L_x_114:
[----:B-1----:R1:W2:Y:S02]  /*6480*/  SYNCS.PHASECHK.TRANS64.TRYWAIT P0, [R0+URZ], R3 ;  /* 0x00000003000075a7 */ /* 0x0022a400080011ff */
[----:B--2---:R-:W-:Y:S05]  /*6490*/  @!P0 NANOSLEEP.SYNCS 0x989680 ;  /* 0x009896800000895d */ /* 0x004fea0003900000 */
[----:B------:R-:W2:Y:S02]  /*64a0*/  @!P0 SYNCS.PHASECHK.TRANS64 P0, [R0+URZ], R3 ;  /* 0x00000003000085a7 */ /* 0x000ea400080010ff */
[----:B--2---:R-:W-:Y:S05]  /*64b0*/  @!P0 BRA `(.L_x_114) ;  /* 0xfffffffc00f08947 */ /* 0x004fea000383ffff */
[----:B------:R-:W-:Y:S05]  /*64c0*/  BRA `(.L_x_115) ;  /* 0xffffffcc00f87947 */ /* 0x000fea000383ffff */
.L_x_66:
[----:B---3--:R3:W1:Y:S02]  /*64d0*/  SYNCS.PHASECHK.TRANS64.TRYWAIT P0, [R0+URZ+0x40], R3 ;  /* 0x00004003000075a7 */ /* 0x00866400080011ff */
[----:B-1----:R-:W-:Y:S05]  /*64e0*/  @!P0 NANOSLEEP.SYNCS 0x989680 ;  /* 0x009896800000895d */ /* 0x002fea0003900000 */
[----:B------:R-:W1:Y:S02]  /*64f0*/  @!P0 SYNCS.PHASECHK.TRANS64 P0, [R0+URZ+0x40], R3 ;  /* 0x00004003000085a7 */ /* 0x000e6400080010ff */
[----:B-1----:R-:W-:Y:S05]  /*6500*/  @!P0 BRA `(.L_x_66) ;  /* 0xfffffffc00f08947 */ /* 0x002fea000383ffff */
[----:B------:R-:W-:Y:S05]  /*6510*/  BRA `(.L_x_116) ;  /* 0xffffffd000f47947 */ /* 0x000fea000383ffff */
.L_x_69:
[----:B------:R-:W-:Y:S07]  /*6520*/  MOV R0, UR6 ;  /* 0x0000000600007c02 */ /* 0x000fee0008000f00 */
.L_x_117:
[----:B-1----:R1:W3:Y:S02]  /*6530*/  SYNCS.PHASECHK.TRANS64.TRYWAIT P0, [R0+URZ+0x38], R3 ;  /* 0x00003803000075a7 */ /* 0x0022e400080011ff */
[----:B---3--:R-:W-:Y:S05]  /*6540*/  @!P0 NANOSLEEP.SYNCS 0x989680 ;  /* 0x009896800000895d */ /* 0x008fea0003900000 */
[----:B------:R-:W3:Y:S02]  /*6550*/  @!P0 SYNCS.PHASECHK.TRANS64 P0, [R0+URZ+0x38], R3 ;  /* 0x00003803000085a7 */ /* 0x000ee400080010ff */
[----:B---3--:R-:W-:Y:S05]  /*6560*/  @!P0 BRA `(.L_x_117) ;  /* 0xfffffffc00f08947 */ /* 0x008fea000383ffff */
[----:B------:R-:W-:Y:S05]  /*6570*/  BRA `(.L_x_68) ;  /* 0xffffffd400e07947 */ /* 0x000fea000383ffff */
.L_x_72:
[----:B------:R-:W-:Y:S07]  /*6580*/  MOV R3, UR6 ;  /* 0x0000000600037c02 */ /* 0x000fee0008000f00 */
.L_x_118:
[----:B-1----:R1:W2:Y:S02]  /*6590*/  SYNCS.PHASECHK.TRANS64.TRYWAIT P2, [R3+URZ+0x28], R26 ;  /* 0x0000281a030075a7 */ /* 0x0022a400080411ff */
[----:B--2---:R-:W-:Y:S05]  /*65a0*/  @!P2 NANOSLEEP.SYNCS 0x989680 ;  /* 0x009896800000a95d */ /* 0x004fea0003900000 */
[----:B------:R-:W2:Y:S02]  /*65b0*/  @!P2 SYNCS.PHASECHK.TRANS64 P2, [R3+URZ+0x28], R26 ;  /* 0x0000281a0300a5a7 */ /* 0x000ea400080410ff */
[----:B--2---:R-:W-:Y:S05]  /*65c0*/  @!P2 BRA `(.L_x_118) ;  /* 0xfffffffc00f0a947 */ /* 0x004fea000383ffff */
[----:B------:R-:W-:Y:S05]  /*65d0*/  BRA `(.L_x_119) ;  /* 0xffffffd800747947 */ /* 0x000fea000383ffff */
.L_x_75:
[----:B--2---:R2:W4:Y:S02]  /*65e0*/  SYNCS.PHASECHK.TRANS64.TRYWAIT P0, [R0+URZ+0x40], R3 ;  /* 0x00004003000075a7 */ /* 0x00452400080011ff */
[----:B----4-:R-:W-:Y:S05]  /*65f0*/  @!P0 NANOSLEEP.SYNCS 0x989680 ;  /* 0x009896800000895d */ /* 0x010fea0003900000 */
[----:B------:R-:W4:Y:S02]  /*6600*/  @!P0 SYNCS.PHASECHK.TRANS64 P0, [R0+URZ+0x40], R3 ;  /* 0x00004003000085a7 */ /* 0x000f2400080010ff */
[----:B----4-:R-:W-:Y:S05]  /*6610*/  @!P0 BRA `(.L_x_75) ;  /* 0xfffffffc00f08947 */ /* 0x010fea000383ffff */
[----:B------:R-:W-:Y:S05]  /*6620*/  BRA `(.L_x_120) ;  /* 0xffffffdc00d07947 */ /* 0x000fea000383ffff */
.L_x_86:
[----:B-1----:R-:W-:Y:S04]  /*6630*/  MOV R0, UR43 ;  /* 0x0000002b00007c02 */ /* 0x002fe80008000f00 */
[----:B------:R1:W2:Y:S03]  /*6640*/  SYNCS.PHASECHK.TRANS64.TRYWAIT P1, [R0+URZ+0x20], R3 ;  /* 0x00002003000075a7 */ /* 0x0002a600080211ff */
[----:B--2---:R-:W-:Y:S05]  /*6650*/  @!P1 NANOSLEEP.SYNCS 0x989680 ;  /* 0x009896800000995d */ /* 0x004fea0003900000 */
[----:B------:R-:W2:Y:S02]  /*6660*/  @!P1 SYNCS.PHASECHK.TRANS64 P1, [R0+URZ+0x20], R3 ;  /* 0x00002003000095a7 */ /* 0x000ea400080210ff */
[----:B--2---:R-:W-:Y:S05]  /*6670*/  @!P1 BRA `(.L_x_86) ;  /* 0xfffffffc00ec9947 */ /* 0x004fea000383ffff */
[----:B------:R-:W-:Y:S05]  /*6680*/  BRA `(.L_x_85) ;  /* 0xffffffe800c47947 */ /* 0x000fea000383ffff */
.L_x_88:
[----:B-1----:R1:W4:Y:S02]  /*6690*/  SYNCS.PHASECHK.TRANS64.TRYWAIT P1, [R92+URZ+0x60], R7 ;  /* 0x000060075c0075a7 */ /* 0x00232400080211ff */
[----:B----4-:R-:W-:Y:S05]  /*66a0*/  @!P1 NANOSLEEP.SYNCS 0x989680 ;  /* 0x009896800000995d */ /* 0x010fea0003900000 */
[----:B------:R-:W4:Y:S02]  /*66b0*/  @!P1 SYNCS.PHASECHK.TRANS64 P1, [R92+URZ+0x60], R7 ;  /* 0x000060075c0095a7 */ /* 0x000f2400080210ff */
[----:B----4-:R-:W-:Y:S05]  /*66c0*/  @!P1 BRA `(.L_x_88) ;  /* 0xfffffffc00f09947 */ /* 0x010fea000383ffff */
[----:B------:R-:W-:Y:S05]  /*66d0*/  BRA `(.L_x_87) ;  /* 0xffffffec00007947 */ /* 0x000fea000383ffff */
        .weak           $__internal_0_$__cuda_sm10x_tcgen05_guardrail_trap_col_being_dealloced_not_returned_by_alloc
        .type           $__internal_0_$__cuda_sm10x_tcgen05_guardrail_trap_col_being_dealloced_not_returned_by_alloc,@function
        .size           $__internal_0_$__cuda_sm10x_tcgen05_guardrail_trap_col_being_dealloced_not_returned_by_alloc,($__internal_1_$__cuda_sm10x_tcgen05_guardrail_trap_phase_invalid_during_alloc - $__internal_0_$__cuda_sm10x_tcgen05_guardrail_trap_col_being_dealloced_not_returned_by_alloc)
$__internal_0_$__cuda_sm10x_tcgen05_guardrail_trap_col_being_dealloced_not_returned_by_alloc:
[----:B------:R-:W-:Y:S05]  /*66e0*/  BPT.TRAP 0x1 ;  /* 0x000000040000795c */ /* 0x000fea0000300000 */
[----:B------:R-:W-:-:S04]  /*66f0*/  HFMA2 R3, -RZ, RZ, 0, 0 ;  /* 0x00000000ff037431 */ /* 0x000fc800000001ff */
[----:B------:R-:W-:Y:S05]  /*6700*/  RET.REL.NODEC R2 `(_ZN7cutlass13device_kernelINS_4gemm6kernel13GemmUniversalIN4cute5tupleIJiiiiEEENS1_10collective13CollectiveMmaINS1_35MainloopSm100TmaUmmaWarpSpecializedILi2ELi2ELi4ENS5_IJNS4_1CILi1EEESB_SB_EEEEENS5_IJNSA_ILi64EEESE_SE_EEENS_12float_e4m3_tENS5_IJlSB_lEEESG_SH_NS4_8TiledMMAINS4_8MMA_AtomIJNS4_10MMA_TraitsINS4_19SM100_MMA_F8F6F4_SSEJSG_SG_fSE_SE_NS4_17integral_constantINS4_4UMMA5MajorELSO_0EEESP_NSM_INSN_7ScaleInELSQ_0EEESR_EEEEEENS4_6LayoutISC_NS5_IJNSA_ILi0EEESV_SV_EEEEENS5_IJNS4_10UnderscoreESY_SY_EEEEENS4_13SM90_TMA_LOADENS4_14ComposedLayoutINS4_7SwizzleILi2ELi4ELi3EEENS4_18smem_ptr_flag_bitsILi8EEENSU_INS5_IJNSA_ILi8EEESE_EEENS5_IJSE_SB_EEEEEEEvNS4_8identityES11_S1B_vS1C_EENS_8epilogue10collective18CollectiveEpilogueINS1E_23Sm100TmaWarpSpecializedILi1ELi1ELi32ELb0ELb0EEEJSF_NS5_IJNSU_ISE_SB_EES1J_EEESG_SH_SG_SH_NS1E_6fusion15FusionCallbacksIS1I_NS1L_17LinearCombinationISG_fSG_fLNS_15FloatRoundStyleE2EEESF_S1K_JEEENS4_5SM1004TMEM4LOAD26SM100_TMEM_LOAD_16dp32b32xES11_S1B_NS4_39AutoVectorizingCopyWithAssumedAlignmentILi128EEENS4_14SM90_TMA_STOREES1B_S1W_S1W_EEEvvEEEEvNT_6ParamsE) ;  /* 0xffffff98023c7950 */ /* 0x000fea0003c3ffff */
        .weak           $__internal_1_$__cuda_sm10x_tcgen05_guardrail_trap_phase_invalid_during_alloc
        .type           $__internal_1_$__cuda_sm10x_tcgen05_guardrail_trap_phase_invalid_during_alloc,@function
        .size           $__internal_1_$__cuda_sm10x_tcgen05_guardrail_trap_phase_invalid_during_alloc,($__internal_2_$__cuda_sm10x_tcgen05_guardrail_trap_unallocated_columns_being_dealloced - $__internal_1_$__cuda_sm10x_tcgen05_guardrail_trap_phase_invalid_during_alloc)
$__internal_1_$__cuda_sm10x_tcgen05_guardrail_trap_phase_invalid_during_alloc:
[----:B------:R-:W-:Y:S05]  /*6710*/  BPT.TRAP 0x1 ;  /* 0x000000040000795c */ /* 0x000fea0000300000 */
[----:B------:R-:W-:-:S04]  /*6720*/  MOV R3, 0x0 ;  /* 0x0000000000037802 */ /* 0x000fc80000000f00 */
[----:B------:R-:W-:Y:S05]  /*6730*/  RET.REL.NODEC R2 `(_ZN7cutlass13device_kernelINS_4gemm6kernel13GemmUniversalIN4cute5tupleIJiiiiEEENS1_10collective13CollectiveMmaINS1_35MainloopSm100TmaUmmaWarpSpecializedILi2ELi2ELi4ENS5_IJNS4_1CILi1EEESB_SB_EEEEENS5_IJNSA_ILi64EEESE_SE_EEENS_12float_e4m3_tENS5_IJlSB_lEEESG_SH_NS4_8TiledMMAINS4_8MMA_AtomIJNS4_10MMA_TraitsINS4_19SM100_MMA_F8F6F4_SSEJSG_SG_fSE_SE_NS4_17integral_constantINS4_4UMMA5MajorELSO_0EEESP_NSM_INSN_7ScaleInELSQ_0EEESR_EEEEEENS4_6LayoutISC_NS5_IJNSA_ILi0EEESV_SV_EEEEENS5_IJNS4_10UnderscoreESY_SY_EEEEENS4_13SM90_TMA_LOADENS4_14ComposedLayoutINS4_7SwizzleILi2ELi4ELi3EEENS4_18smem_ptr_flag_bitsILi8EEENSU_INS5_IJNSA_ILi8EEESE_EEENS5_IJSE_SB_EEEEEEEvNS4_8identityES11_S1B_vS1C_EENS_8epilogue10collective18CollectiveEpilogueINS1E_23Sm100TmaWarpSpecializedILi1ELi1ELi32ELb0ELb0EEEJSF_NS5_IJNSU_ISE_SB_EES1J_EEESG_SH_SG_SH_NS1E_6fusion15FusionCallbacksIS1I_NS1L_17LinearCombinationISG_fSG_fLNS_15FloatRoundStyleE2EEESF_S1K_JEEENS4_5SM1004TMEM4LOAD26SM100_TMEM_LOAD_16dp32b32xES11_S1B_NS4_39AutoVectorizingCopyWithAssumedAlignmentILi128EEENS4_14SM90_TMA_STOREES1B_S1W_S1W_EEEvvEEEEvNT_6ParamsE) ;  /* 0xffffff9802307950 */ /* 0x000fea0003c3ffff */
        .weak           $__internal_2_$__cuda_sm10x_tcgen05_guardrail_trap_unallocated_columns_being_dealloced
        .type           $__internal_2_$__cuda_sm10x_tcgen05_guardrail_trap_unallocated_columns_being_dealloced,@function
        .size           $__internal_2_$__cuda_sm10x_tcgen05_guardrail_trap_unallocated_columns_being_dealloced,(.L_x_122 - $__internal_2_$__cuda_sm10x_tcgen05_guardrail_trap_unallocated_columns_being_dealloced)
$__internal_2_$__cuda_sm10x_tcgen05_guardrail_trap_unallocated_columns_being_dealloced:
[----:B------:R-:W-:Y:S05]  /*6740*/  BPT.TRAP 0x1 ;  /* 0x000000040000795c */ /* 0x000fea0000300000 */
[----:B------:R-:W-:-:S04]  /*6750*/  HFMA2 R3, -RZ, RZ, 0, 0 ;  /* 0x00000000ff037431 */ /* 0x000fc800000001ff */
[----:B------:R-:W-:Y:S05]  /*6760*/  RET.REL.NODEC R2 `(_ZN7cutlass13device_kernelINS_4gemm6kernel13GemmUniversalIN4cute5tupleIJiiiiEEENS1_10collective13CollectiveMmaINS1_35MainloopSm100TmaUmmaWarpSpecializedILi2ELi2ELi4ENS5_IJNS4_1CILi1EEESB_SB_EEEEENS5_IJNSA_ILi64EEESE_SE_EEENS_12float_e4m3_tENS5_IJlSB_lEEESG_SH_NS4_8TiledMMAINS4_8MMA_AtomIJNS4_10MMA_TraitsINS4_19SM100_MMA_F8F6F4_SSEJSG_SG_fSE_SE_NS4_17integral_constantINS4_4UMMA5MajorELSO_0EEESP_NSM_INSN_7ScaleInELSQ_0EEESR_EEEEEENS4_6LayoutISC_NS5_IJNSA_ILi0EEESV_SV_EEEEENS5_IJNS4_10UnderscoreESY_SY_EEEEENS4_13SM90_TMA_LOADENS4_14ComposedLayoutINS4_7SwizzleILi2ELi4ELi3EEENS4_18smem_ptr_flag_bitsILi8EEENSU_INS5_IJNSA_ILi8EEESE_EEENS5_IJSE_SB_EEEEEEEvNS4_8identityES11_S1B_vS1C_EENS_8epilogue10collective18CollectiveEpilogueINS1E_23Sm100TmaWarpSpecializedILi1ELi1ELi32ELb0ELb0EEEJSF_NS5_IJNSU_ISE_SB_EES1J_EEESG_SH_SG_SH_NS1E_6fusion15FusionCallbacksIS1I_NS1L_17LinearCombinationISG_fSG_fLNS_15FloatRoundStyleE2EEESF_S1K_JEEENS4_5SM1004TMEM4LOAD26SM100_TMEM_LOAD_16dp32b32xES11_S1B_NS4_39AutoVectorizingCopyWithAssumedAlignmentILi128EEENS4_14SM90_TMA_STOREES1B_S1W_S1W_EEEvvEEEEvNT_6ParamsE) ;  /* 0xffffff9802247950 */ /* 0x000fea0003c3ffff */
.L_x_121:
[----:B------:R-:W-:-:S00]  /*6770*/  BRA `(.L_x_121) ;  /* 0xfffffffc00fc7947 */ /* 0x000fc0000383ffff */
[----:B------:R-:W-:-:S00]  /*6780*/  NOP ;  /* 0x0000000000007918 */ /* 0x000fc00000000000 */
[----:B------:R-:W-:-:S00]  /*6790*/  NOP ;  /* 0x0000000000007918 */ /* 0x000fc00000000000 */
[----:B------:R-:W-:-:S00]  /*67a0*/  NOP ;  /* 0x0000000000007918 */ /* 0x000fc00000000000 */
[----:B------:R-:W-:-:S00]  /*67b0*/  NOP ;  /* 0x0000000000007918 */ /* 0x000fc00000000000 */
[----:B------:R-:W-:-:S00]  /*67c0*/  NOP ;  /* 0x0000000000007918 */ /* 0x000fc00000000000 */
[----:B------:R-:W-:-:S00]  /*67d0*/  NOP ;  /* 0x0000000000007918 */ /* 0x000fc00000000000 */
[----:B------:R-:W-:-:S00]  /*67e0*/  NOP ;  /* 0x0000000000007918 */ /* 0x000fc00000000000 */
[----:B------:R-:W-:-:S00]  /*67f0*/  NOP ;  /* 0x0000000000007918 */ /* 0x000fc00000000000 */
.L_x_122:


//--------------------- .nv.global.init           --------------------------
	.section	.nv.global.init,"aw",@progbits
.nv.global.init:
	.type		$str$27,@object
	.size		$str$27,($str$28 - $str$27)
$str$27:
        /*0000*/ 	.byte	0x28, 0x61, 0x64, 0x64, 0x72, 0x65, 0x73, 0x73, 0x20, 0x26, 0x20, 0x6d, 0x61, 0x73, 0x6b, 0x29
        /*0010*/ 	.byte	0x20, 0x3d, 0x3d, 0x20, 0x30, 0x00
	.type		$str$28,@object
	.size		$str$28,($str$26 - $str$28)
$str$28:
        /*0016*/ 	.byte	0x2f, 0x74, 0x6d, 0x70, 0x2f, 0x63, 0x75, 0x74, 0x6c, 0x61, 0x73, 0x73, 0x5f, 0x73, 0x77, 0x65
        /*0026*/ 	.byte	0x65, 0x70, 0x5f, 0x73, 0x72, 0x63, 0x2f, 0x69, 0x6e, 0x63, 0x6c, 0x75, 0x64, 0x65, 0x2f, 0x63
        /*0036*/ 	.byte	0x75, 0x74, 0x65, 0x2f, 0x70, 0x6f, 0x69, 0x6e, 0x74, 0x65, 0x72, 0x5f, 0x66, 0x6c, 0x61, 0x67
        /*0046*/ 	.byte	0x67, 0x65, 0x64, 0x2e, 0x68, 0x70, 0x70, 0x00
	.type		$str$26,@object
	.size		$str$26,($str$25 - $str$26)
$str$26:
        /*004e*/ 	.byte	0x2f, 0x74, 0x6d, 0x70, 0x2f, 0x63, 0x75, 0x74, 0x6c, 0x61, 0x73, 0x73, 0x5f, 0x73, 0x77, 0x65
        /*005e*/ 	.byte	0x65, 0x70, 0x5f, 0x73, 0x72, 0x63, 0x2f, 0x69, 0x6e, 0x63, 0x6c, 0x75, 0x64, 0x65, 0x2f, 0x63
        /*006e*/ 	.byte	0x75, 0x74, 0x65, 0x2f, 0x61, 0x74, 0x6f, 0x6d, 0x2f, 0x63, 0x6f, 0x70, 0x79, 0x5f, 0x74, 0x72
        /*007e*/ 	.byte	0x61, 0x69, 0x74, 0x73, 0x5f, 0x73, 0x6d, 0x31, 0x30, 0x30, 0x2e, 0x68, 0x70, 0x70, 0x00
	.type		$str$25,@object
	.size		$str$25,(__unnamed_1 - $str$25)
$str$25:
        /*008d*/ 	.byte	0x28, 0x28, 0x75, 0x69, 0x6e, 0x74, 0x33, 0x32, 0x5f, 0x74, 0x28, 0x74, 0x68, 0x72, 0x65, 0x61
        /*009d*/ 	.byte	0x64, 0x49, 0x64, 0x78, 0x2e, 0x78, 0x29, 0x20, 0x2f, 0x20, 0x33, 0x32, 0x29, 0x20, 0x25, 0x20
        /*00ad*/ 	.byte	0x34, 0x29, 0x20, 0x3d, 0x3d, 0x20, 0x28, 0x28, 0x28, 0x74, 0x6d, 0x65, 0x6d, 0x5f, 0x61, 0x64
        /*00bd*/ 	.byte	0x64, 0x72, 0x20, 0x3e, 0x3e, 0x20, 0x31, 0x36, 0x29, 0x20, 0x2f, 0x20, 0x33, 0x32, 0x29, 0x20
        /*00cd*/ 	.byte	0x25, 0x20, 0x34, 0x29, 0x00
	.type		__unnamed_1,@object
	.size		__unnamed_1,(__unnamed_2 - __unnamed_1)
__unnamed_1:
        /*00d2*/ 	.byte	0x61, 0x75, 0x74, 0x6f, 0x20, 0x63, 0x75, 0x74, 0x65, 0x3a, 0x3a, 0x61, 0x73, 0x5f, 0x70, 0x6f
        /* <DEDUP_REMOVED lines=24> */
        /*0262*/ 	.byte	0x3c, 0x34, 0x30, 0x39, 0x36, 0x3e, 0x3e, 0x3e, 0x3e, 0x5d, 0x00
	.type		__unnamed_2,@object
	.size		__unnamed_2,(.L_2 - __unnamed_2)
__unnamed_2:
        /* <DEDUP_REMOVED lines=40> */
        /*04ed*/ 	.byte	0x74, 0x65, 0x3a, 0x3a, 0x43, 0x3c, 0x30, 0x3e, 0x3e, 0x3e, 0x3e, 0x5d, 0x00
.L_2:


//--------------------- .nv.shared._ZN7cutlass13device_kernelINS_4gemm6kernel13GemmUniversalIN4cute5tupleIJiiiiEEENS1_10collective13CollectiveMmaINS1_35MainloopSm100TmaUmmaWarpSpecializedILi2ELi2ELi4ENS5_IJNS4_1CILi1EEESB_SB_EEEEENS5_IJNSA_ILi64EEESE_SE_EEENS_12float_e4m3_tENS5_IJlSB_lEEESG_SH_NS4_8TiledMMAINS4_8MMA_AtomIJNS4_10MMA_TraitsINS4_19SM100_MMA_F8F6F4_SSEJSG_SG_fSE_SE_NS4_17integral_constantINS4_4UMMA5MajorELSO_0EEESP_NSM_INSN_7ScaleInELSQ_0EEESR_EEEEEENS4_6LayoutISC_NS5_IJNSA_ILi0EEESV_SV_EEEEENS5_IJNS4_10UnderscoreESY_SY_EEEEENS4_13SM90_TMA_LOADENS4_14ComposedLayoutINS4_7SwizzleILi2ELi4ELi3EEENS4_18smem_ptr_flag_bitsILi8EEENSU_INS5_IJNSA_ILi8EEESE_EEENS5_IJSE_SB_EEEEEEEvNS4_8identityES11_S1B_vS1C_EENS_8epilogue10collective18CollectiveEpilogueINS1E_23Sm100TmaWarpSpecializedILi1ELi1ELi32ELb0ELb0EEEJSF_NS5_IJNSU_ISE_SB_EES1J_EEESG_SH_SG_SH_NS1E_6fusion15FusionCallbacksIS1I_NS1L_17LinearCombinationISG_fSG_fLNS_15FloatRoundStyleE2EEESF_S1K_JEEENS4_5SM1004TMEM4LOAD26SM100_TMEM_LOAD_16dp32b32xES11_S1B_NS4_39AutoVectorizingCopyWithAssumedAlignmentILi128EEENS4_14SM90_TMA_STOREES1B_S1W_S1W_EEEvvEEEEvNT_6ParamsE --------------------------
	.section	.nv.shared._ZN7cutlass13device_kernelINS_4gemm6kernel13GemmUniversalIN4cute5tupleIJiiiiEEENS1_10collective13CollectiveMmaINS1_35MainloopSm100TmaUmmaWarpSpecializedILi2ELi2ELi4ENS5_IJNS4_1CILi1EEESB_SB_EEEEENS5_IJNSA_ILi64EEESE_SE_EEENS_12float_e4m3_tENS5_IJlSB_lEEESG_SH_NS4_8TiledMMAINS4_8MMA_AtomIJNS4_10MMA_TraitsINS4_19SM100_MMA_F8F6F4_SSEJSG_SG_fSE_SE_NS4_17integral_constantINS4_4UMMA5MajorELSO_0EEESP_NSM_INSN_7ScaleInELSQ_0EEESR_EEEEEENS4_6LayoutISC_NS5_IJNSA_ILi0EEESV_SV_EEEEENS5_IJNS4_10UnderscoreESY_SY_EEEEENS4_13SM90_TMA_LOADENS4_14ComposedLayoutINS4_7SwizzleILi2ELi4ELi3EEENS4_18smem_ptr_flag_bitsILi8EEENSU_INS5_IJNSA_ILi8EEESE_EEENS5_IJSE_SB_EEEEEEEvNS4_8identityES11_S1B_vS1C_EENS_8epilogue10collective18CollectiveEpilogueINS1E_23Sm100TmaWarpSpecializedILi1ELi1ELi32ELb0ELb0EEEJSF_NS5_IJNSU_ISE_SB_EES1J_EEESG_SH_SG_SH_NS1E_6fusion15FusionCallbacksIS1I_NS1L_17LinearCombinationISG_fSG_fLNS_15FloatRoundStyleE2EEESF_S1K_JEEENS4_5SM1004TMEM4LOAD26SM100_TMEM_LOAD_16dp32b32xES11_S1B_NS4_39AutoVectorizingCopyWithAssumedAlignmentILi128EEENS4_14SM90_TMA_STOREES1B_S1W_S1W_EEEvvEEEEvNT_6ParamsE,"aw",@nobits
	.sectionflags	@""
	.align	16
	.zero		1024


//--------------------- .nv.shared.reserved.0     --------------------------
	.section	.nv.shared.reserved.0,"aw",@nobits
	.weak		__nv_reservedSMEM_offset_0_alias
	.size		__nv_reservedSMEM_offset_0_alias, 0, 64
	.other		__nv_reservedSMEM_offset_0_alias,@"STO_CUDA_RESERVED_SHARED STV_DEFAULT"
__nv_reservedSMEM_offset_0_alias:
	.zero		0
.nv.shared.reserved.0:
	.zero		64
	.weak		__nv_reservedSMEM_tcgen05_partition
	.type		__nv_reservedSMEM_tcgen05_partition,@object
	.size		__nv_reservedSMEM_tcgen05_partition,(.L_0 - __nv_reservedSMEM_tcgen05_partition)
__nv_reservedSMEM_tcgen05_partition:
	.zero		32
.L_0:


//--------------------- .nv.global                --------------------------
	.section	.nv.global,"aw",@nobits
.nv.global:
	.type		_ZN40_INTERNAL_fca51985_4_k_cu_c4945011_273084cute1_E,@object
	.size		_ZN40_INTERNAL_fca51985_4_k_cu_c4945011_273084cute1_E,(_ZN40_INTERNAL_fca51985_4_k_cu_c4945011_273084cuda3std3__45__cpo6cbeginE - _ZN40_INTERNAL_fca51985_4_k_cu_c4945011_273084cute1_E)
_ZN40_INTERNAL_fca51985_4_k_cu_c4945011_273084cute1_E:
	.zero		1
	.type		_ZN40_INTERNAL_fca51985_4_k_cu_c4945011_273084cuda3std3__45__cpo6cbeginE,@object
	.size		_ZN40_INTERNAL_fca51985_4_k_cu_c4945011_273084cuda3std3__45__cpo6cbeginE,(_ZN40_INTERNAL_fca51985_4_k_cu_c4945011_273084cuda3std3__48in_placeE - _ZN40_INTERNAL_fca51985_4_k_cu_c4945011_273084cuda3std3__45__cpo6cbeginE)
_ZN40_INTERNAL_fca51985_4_k_cu_c4945011_273084cuda3std3__45__cpo6cbeginE:
	.zero		1
	.type		_ZN40_INTERNAL_fca51985_4_k_cu_c4945011_273084cuda3std3__48in_placeE,@object
	.size		_ZN40_INTERNAL_fca51985_4_k_cu_c4945011_273084cuda3std3__48in_placeE,(_ZN40_INTERNAL_fca51985_4_k_cu_c4945011_273084cuda3std6ranges3__45__cpo9iter_moveE - _ZN40_INTERNAL_fca51985_4_k_cu_c4945011_273084cuda3std3__48in_placeE)
_ZN40_INTERNAL_fca51985_4_k_cu_c4945011_273084cuda3std3__48in_placeE:
	.zero		1
	.type		_ZN40_INTERNAL_fca51985_4_k_cu_c4945011_273084cuda3std6ranges3__45__cpo9iter_moveE,@object
	.size		_ZN40_INTERNAL_fca51985_4_k_cu_c4945011_273084cuda3std6ranges3__45__cpo9iter_moveE,(_ZN40_INTERNAL_fca51985_4_k_cu_c4945011_273084cuda3std3__45__cpo5beginE - _ZN40_INTERNAL_fca51985_4_k_cu_c4945011_273084cuda3std6ranges3__45__cpo9iter_moveE)
_ZN40_INTERNAL_fca51985_4_k_cu_c4945011_273084cuda3std6ranges3__45__cpo9iter_moveE:
	.zero		1
	.type		_ZN40_INTERNAL_fca51985_4_k_cu_c4945011_273084cuda3std3__45__cpo5beginE,@object
	.size		_ZN40_INTERNAL_fca51985_4_k_cu_c4945011_273084cuda3std3__45__cpo5beginE,(_ZN40_INTERNAL_fca51985_4_k_cu_c4945011_273084cuda3std3__442_GLOBAL__N__fca51985_4_k_cu_c4945011_273086ignoreE - _ZN40_INTERNAL_fca51985_4_k_cu_c4945011_273084cuda3std3__45__cpo5beginE)
_ZN40_INTERNAL_fca51985_4_k_cu_c4945011_273084cuda3std3__45__cpo5beginE:
	.zero		1
	.type		_ZN40_INTERNAL_fca51985_4_k_cu_c4945011_273084cuda3std3__442_GLOBAL__N__fca51985_4_k_cu_c4945011_273086ignoreE,@object
	.size		_ZN40_INTERNAL_fca51985_4_k_cu_c4945011_273084cuda3std3__442_GLOBAL__N__fca51985_4_k_cu_c4945011_273086ignoreE,(_ZN40_INTERNAL_fca51985_4_k_cu_c4945011_273084cute7productE - _ZN40_INTERNAL_fca51985_4_k_cu_c4945011_273084cuda3std3__442_GLOBAL__N__fca51985_4_k_cu_c4945011_273086ignoreE)
_ZN40_INTERNAL_fca51985_4_k_cu_c4945011_273084cuda3std3__442_GLOBAL__N__fca51985_4_k_cu_c4945011_273086ignoreE:
	.zero		1
	.type		_ZN40_INTERNAL_fca51985_4_k_cu_c4945011_273084cute7productE,@object
	.size		_ZN40_INTERNAL_fca51985_4_k_cu_c4945011_273084cute7productE,(_ZN40_INTERNAL_fca51985_4_k_cu_c4945011_273084cuda3std3__45__cpo3endE - _ZN40_INTERNAL_fca51985_4_k_cu_c4945011_273084cute7productE)
_ZN40_INTERNAL_fca51985_4_k_cu_c4945011_273084cute7productE:
	.zero		1
	.type		_ZN40_INTERNAL_fca51985_4_k_cu_c4945011_273084cuda3std3__45__cpo3endE,@object
	.size		_ZN40_INTERNAL_fca51985_4_k_cu_c4945011_273084cuda3std3__45__cpo3endE,(_ZN40_INTERNAL_fca51985_4_k_cu_c4945011_273084cuda3std3__419piecewise_constructE - _ZN40_INTERNAL_fca51985_4_k_cu_c4945011_273084cuda3std3__45__cpo3endE)
_ZN40_INTERNAL_fca51985_4_k_cu_c4945011_273084cuda3std3__45__cpo3endE:
	.zero		1
	.type		_ZN40_INTERNAL_fca51985_4_k_cu_c4945011_273084cuda3std3__419piecewise_constructE,@object
	.size		_ZN40_INTERNAL_fca51985_4_k_cu_c4945011_273084cuda3std3__419piecewise_constructE,(_ZN40_INTERNAL_fca51985_4_k_cu_c4945011_273084cuda3std3__45__cpo4cendE - _ZN40_INTERNAL_fca51985_4_k_cu_c4945011_273084cuda3std3__419piecewise_constructE)
_ZN40_INTERNAL_fca51985_4_k_cu_c4945011_273084cuda3std3__419piecewise_constructE:
	.zero		1
	.type		_ZN40_INTERNAL_fca51985_4_k_cu_c4945011_273084cuda3std3__45__cpo4cendE,@object
	.size		_ZN40_INTERNAL_fca51985_4_k_cu_c4945011_273084cuda3std3__45__cpo4cendE,(_ZN40_INTERNAL_fca51985_4_k_cu_c4945011_273084cuda3std6ranges3__45__cpo4swapE - _ZN40_INTERNAL_fca51985_4_k_cu_c4945011_273084cuda3std3__45__cpo4cendE)
_ZN40_INTERNAL_fca51985_4_k_cu_c4945011_273084cuda3std3__45__cpo4cendE:
	.zero		1
	.type		_ZN40_INTERNAL_fca51985_4_k_cu_c4945011_273084cuda3std6ranges3__45__cpo4swapE,@object
	.size		_ZN40_INTERNAL_fca51985_4_k_cu_c4945011_273084cuda3std6ranges3__45__cpo4swapE,(.L_10 - _ZN40_INTERNAL_fca51985_4_k_cu_c4945011_273084cuda3std6ranges3__45__cpo4swapE)
_ZN40_INTERNAL_fca51985_4_k_cu_c4945011_273084cuda3std6ranges3__45__cpo4swapE:
	.zero		1
.L_10:


//--------------------- .nv.constant0._ZN7cutlass13device_kernelINS_4gemm6kernel13GemmUniversalIN4cute5tupleIJiiiiEEENS1_10collective13CollectiveMmaINS1_35MainloopSm100TmaUmmaWarpSpecializedILi2ELi2ELi4ENS5_IJNS4_1CILi1EEESB_SB_EEEEENS5_IJNSA_ILi64EEESE_SE_EEENS_12float_e4m3_tENS5_IJlSB_lEEESG_SH_NS4_8TiledMMAINS4_8MMA_AtomIJNS4_10MMA_TraitsINS4_19SM100_MMA_F8F6F4_SSEJSG_SG_fSE_SE_NS4_17integral_constantINS4_4UMMA5MajorELSO_0EEESP_NSM_INSN_7ScaleInELSQ_0EEESR_EEEEEENS4_6LayoutISC_NS5_IJNSA_ILi0EEESV_SV_EEEEENS5_IJNS4_10UnderscoreESY_SY_EEEEENS4_13SM90_TMA_LOADENS4_14ComposedLayoutINS4_7SwizzleILi2ELi4ELi3EEENS4_18smem_ptr_flag_bitsILi8EEENSU_INS5_IJNSA_ILi8EEESE_EEENS5_IJSE_SB_EEEEEEEvNS4_8identityES11_S1B_vS1C_EENS_8epilogue10collective18CollectiveEpilogueINS1E_23Sm100TmaWarpSpecializedILi1ELi1ELi32ELb0ELb0EEEJSF_NS5_IJNSU_ISE_SB_EES1J_EEESG_SH_SG_SH_NS1E_6fusion15FusionCallbacksIS1I_NS1L_17LinearCombinationISG_fSG_fLNS_15FloatRoundStyleE2EEESF_S1K_JEEENS4_5SM1004TMEM4LOAD26SM100_TMEM_LOAD_16dp32b32xES11_S1B_NS4_39AutoVectorizingCopyWithAssumedAlignmentILi128EEENS4_14SM90_TMA_STOREES1B_S1W_S1W_EEEvvEEEEvNT_6ParamsE --------------------------
	.section	.nv.constant0._ZN7cutlass13device_kernelINS_4gemm6kernel13GemmUniversalIN4cute5tupleIJiiiiEEENS1_10collective13CollectiveMmaINS1_35MainloopSm100TmaUmmaWarpSpecializedILi2ELi2ELi4ENS5_IJNS4_1CILi1EEESB_SB_EEEEENS5_IJNSA_ILi64EEESE_SE_EEENS_12float_e4m3_tENS5_IJlSB_lEEESG_SH_NS4_8TiledMMAINS4_8MMA_AtomIJNS4_10MMA_TraitsINS4_19SM100_MMA_F8F6F4_SSEJSG_SG_fSE_SE_NS4_17integral_constantINS4_4UMMA5MajorELSO_0EEESP_NSM_INSN_7ScaleInELSQ_0EEESR_EEEEEENS4_6LayoutISC_NS5_IJNSA_ILi0EEESV_SV_EEEEENS5_IJNS4_10UnderscoreESY_SY_EEEEENS4_13SM90_TMA_LOADENS4_14ComposedLayoutINS4_7SwizzleILi2ELi4ELi3EEENS4_18smem_ptr_flag_bitsILi8EEENSU_INS5_IJNSA_ILi8EEESE_EEENS5_IJSE_SB_EEEEEEEvNS4_8identityES11_S1B_vS1C_EENS_8epilogue10collective18CollectiveEpilogueINS1E_23Sm100TmaWarpSpecializedILi1ELi1ELi32ELb0ELb0EEEJSF_NS5_IJNSU_ISE_SB_EES1J_EEESG_SH_SG_SH_NS1E_6fusion15FusionCallbacksIS1I_NS1L_17LinearCombinationISG_fSG_fLNS_15FloatRoundStyleE2EEESF_S1K_JEEENS4_5SM1004TMEM4LOAD26SM100_TMEM_LOAD_16dp32b32xES11_S1B_NS4_39AutoVectorizingCopyWithAssumedAlignmentILi128EEENS4_14SM90_TMA_STOREES1B_S1W_S1W_EEEvvEEEEvNT_6ParamsE,"a",@progbits
	.sectionflags	@""
	.align	4
.nv.constant0._ZN7cutlass13device_kernelINS_4gemm6kernel13GemmUniversalIN4cute5tupleIJiiiiEEENS1_10collective13CollectiveMmaINS1_35MainloopSm100TmaUmmaWarpSpecializedILi2ELi2ELi4ENS5_IJNS4_1CILi1EEESB_SB_EEEEENS5_IJNSA_ILi64EEESE_SE_EEENS_12float_e4m3_tENS5_IJlSB_lEEESG_SH_NS4_8TiledMMAINS4_8MMA_AtomIJNS4_10MMA_TraitsINS4_19SM100_MMA_F8F6F4_SSEJSG_SG_fSE_SE_NS4_17integral_constantINS4_4UMMA5MajorELSO_0EEESP_NSM_INSN_7ScaleInELSQ_0EEESR_EEEEEENS4_6LayoutISC_NS5_IJNSA_ILi0EEESV_SV_EEEEENS5_IJNS4_10UnderscoreESY_SY_EEEEENS4_13SM90_TMA_LOADENS4_14ComposedLayoutINS4_7SwizzleILi2ELi4ELi3EEENS4_18smem_ptr_flag_bitsILi8EEENSU_INS5_IJNSA_ILi8EEESE_EEENS5_IJSE_SB_EEEEEEEvNS4_8identityES11_S1B_vS1C_EENS_8epilogue10collective18CollectiveEpilogueINS1E_23Sm100TmaWarpSpecializedILi1ELi1ELi32ELb0ELb0EEEJSF_NS5_IJNSU_ISE_SB_EES1J_EEESG_SH_SG_SH_NS1E_6fusion15FusionCallbacksIS1I_NS1L_17LinearCombinationISG_fSG_fLNS_15FloatRoundStyleE2EEESF_S1K_JEEENS4_5SM1004TMEM4LOAD26SM100_TMEM_LOAD_16dp32b32xES11_S1B_NS4_39AutoVectorizingCopyWithAssumedAlignmentILi128EEENS4_14SM90_TMA_STOREES1B_S1W_S1W_EEEvvEEEEvNT_6ParamsE:
	.zero		2944


//--------------------- SYMBOLS --------------------------

	.type		.nv.reservedSmem.offset0,@object
	.size		.nv.reservedSmem.offset0,0x4
	.type		.nv.reservedSmem.cap,@object
	.size		.nv.reservedSmem.cap,0x4
	.type		__assertfail,@function
